def attn_fwd(
    Q,
    K,
    V,
    Out,
    Lse,
    sm_scale,
    stride_qz,
    stride_qh,
    stride_qm,
    stride_qk,
    stride_kz,
    stride_kh,
    stride_kn,
    stride_kk,
    stride_vz,
    stride_vh,
    stride_vn,
    stride_vk,
    stride_oz,
    stride_oh,
    stride_om,
    stride_ok,
    seqlen_q,
    seqlen_k,
    BLOCK_M: tl.constexpr,
    BLOCK_N: tl.constexpr,
    HEAD_DIM: tl.constexpr,
    CAUSAL: tl.constexpr,
):
    start_m = tl.program_id(0)
    off_hz = tl.program_id(1)
    q_off = off_hz * stride_qh
    k_off = off_hz * stride_kh
    v_off = off_hz * stride_vh
    offs_m = start_m * BLOCK_M + tl.arange(0, BLOCK_M)
    offs_d = tl.arange(0, HEAD_DIM)
    offs_n = tl.arange(0, BLOCK_N)
    q_ptrs = Q + q_off + offs_m[:, None] * stride_qm + offs_d[None, :] * stride_qk
    k_ptrs = K + k_off + offs_d[:, None] * stride_kk + offs_n[None, :] * stride_kn
    v_ptrs = V + v_off + offs_n[:, None] * stride_vn + offs_d[None, :] * stride_vk
    m_i = tl.full([BLOCK_M], float("-inf"), dtype=tl.float32)
    l_i = tl.zeros([BLOCK_M], dtype=tl.float32) + 1.0
    acc = tl.zeros([BLOCK_M, HEAD_DIM], dtype=tl.float32)
    q = tl.load(q_ptrs)
    acc, l_i, m_i = _attn_fwd_inner(
        acc,
        l_i,
        m_i,
        q,
        k_ptrs,
        v_ptrs,
        sm_scale,
        stride_kn,
        stride_vn,
        start_m,
        seqlen_k,
        BLOCK_M,
        BLOCK_N,
        HEAD_DIM,
        CAUSAL,
    )
    acc = acc / l_i[:, None]
    lse = m_i + tl.math.log2(l_i) / 1.4426950408889634
    o_ptrs = (
        Out
        + off_hz * stride_oh
        + offs_m[:, None] * stride_om
        + offs_d[None, :] * stride_ok
    )
    tl.store(o_ptrs, acc.to(Out.dtype.element_ty))
    tl.store(Lse + off_hz * seqlen_q + offs_m, lse)

# config = {"BLOCK_M": 128, "BLOCK_N": 32, "HEAD_DIM": 32, "arch": "sm_90", "causal": true, "dtype": "bf16", "num_stages": 3, "num_warps": 4}
# arch = sm_90


// ===== COMPILED SASS (sm_90a) =====

	.target	sm_90a

	.elftype	@"ET_EXEC"


//--------------------- .note.nv.tkinfo           --------------------------
	.section	.note.nv.tkinfo,"",@"SHT_NOTE"
	.sectionflags	@"SHF_NOTE_NV_TKINFO"
	.tkinfo
        /*0018*/ 	.word	0x00000002
        /*0030*/ 	.string	""
        /*0030*/ 	.string	"ptxas"
        /*0030*/ 	.string	"Cuda compilation tools, release 13.0, V13.0.88"
        /*0030*/ 	.string	"Build cuda_13.0.r13.0/compiler.36424714_0"
        /*0030*/ 	.string	"-v  -suppress-debug-info  -lineinfo  -arch sm_90a "



//--------------------- .note.nv.cuinfo           --------------------------
	.section	.note.nv.cuinfo,"",@"SHT_NOTE"
	.sectionflags	@"SHF_NOTE_NV_CUINFO"
        /*0018*/ 	.short	0x0002
        /*001a*/ 	.short	0x005a
        /*001c*/ 	.short	0x0082
	.zero		2


//--------------------- .nv.info                  --------------------------
	.section	.nv.info,"",@"SHT_CUDA_INFO"
	.align	4


	//----- nvinfo : EIATTR_REGCOUNT
	.align		4
        /*0000*/ 	.byte	0x04, 0x2f
        /*0002*/ 	.short	(.L_2 - .L_1)
	.align		4
.L_1:
        /*0004*/ 	.word	index@(attn_fwd)
        /*0008*/ 	.word	0x00000080


	//----- nvinfo : EIATTR_FRAME_SIZE
	.align		4
.L_2:
        /*000c*/ 	.byte	0x04, 0x11
        /*000e*/ 	.short	(.L_4 - .L_3)
	.align		4
.L_3:
        /*0010*/ 	.word	index@(attn_fwd)
        /*0014*/ 	.word	0x00000000


	//----- nvinfo : EIATTR_MIN_STACK_SIZE
	.align		4
.L_4:
        /*0018*/ 	.byte	0x04, 0x12
        /*001a*/ 	.short	(.L_6 - .L_5)
	.align		4
.L_5:
        /*001c*/ 	.word	index@(attn_fwd)
        /*0020*/ 	.word	0x00000000
.L_6:


//--------------------- .nv.compat                --------------------------
	.section	.nv.compat,"",@"SHT_CUDA_COMPAT_INFO"
	.align	4
        /*0000*/ 	.byte	0x02, 0x09, 0x01, 0x00, 0x02, 0x02, 0x04, 0x00, 0x02, 0x05, 0x05, 0x00, 0x03, 0x07, 0x01, 0x01
        /*0010*/ 	.byte	0x02, 0x03, 0x00, 0x00, 0x02, 0x06, 0x01, 0x00, 0x04, 0x0b, 0x08, 0x00, 0x00, 0x00, 0x00, 0x00
        /*0020*/ 	.byte	0x00, 0x00, 0x00, 0x00


//--------------------- .nv.info.attn_fwd         --------------------------
	.section	.nv.info.attn_fwd,"",@"SHT_CUDA_INFO"
	.sectionflags	@""
	.align	4


	//----- nvinfo : EIATTR_CUDA_API_VERSION
	.align		4
        /*0000*/ 	.byte	0x04, 0x37
        /*0002*/ 	.short	(.L_8 - .L_7)
.L_7:
        /*0004*/ 	.word	0x00000082


	//----- nvinfo : EIATTR_KPARAM_INFO
	.align		4
.L_8:
        /*0008*/ 	.byte	0x04, 0x17
        /*000a*/ 	.short	(.L_10 - .L_9)
.L_9:
        /*000c*/ 	.word	0x00000000
        /*0010*/ 	.short	0x0019
        /*0012*/ 	.short	0x0080
        /*0014*/ 	.byte	0x00, 0xf4, 0x21, 0x00


	//----- nvinfo : EIATTR_KPARAM_INFO
	.align		4
.L_10:
        /*0018*/ 	.byte	0x04, 0x17
        /*001a*/ 	.short	(.L_12 - .L_11)
.L_11:
        /*001c*/ 	.word	0x00000000
        /*0020*/ 	.short	0x0018
        /*0022*/ 	.short	0x0078
        /*0024*/ 	.byte	0x00, 0xf4, 0x21, 0x00


	//----- nvinfo : EIATTR_KPARAM_INFO
	.align		4
.L_12:
        /*0028*/ 	.byte	0x04, 0x17
        /*002a*/ 	.short	(.L_14 - .L_13)
.L_13:
        /*002c*/ 	.word	0x00000000
        /*0030*/ 	.short	0x0017
        /*0032*/ 	.short	0x0070
        /*0034*/ 	.byte	0x00, 0xf0, 0x11, 0x00


	//----- nvinfo : EIATTR_KPARAM_INFO
	.align		4
.L_14:
        /*0038*/ 	.byte	0x04, 0x17
        /*003a*/ 	.short	(.L_16 - .L_15)
.L_15:
        /*003c*/ 	.word	0x00000000
        /*0040*/ 	.short	0x0016
        /*0042*/ 	.short	0x006c
        /*0044*/ 	.byte	0x00, 0xf0, 0x11, 0x00


	//----- nvinfo : EIATTR_KPARAM_INFO
	.align		4
.L_16:
        /*0048*/ 	.byte	0x04, 0x17
        /*004a*/ 	.short	(.L_18 - .L_17)
.L_17:
        /*004c*/ 	.word	0x00000000
        /*0050*/ 	.short	0x0015
        /*0052*/ 	.short	0x0068
        /*0054*/ 	.byte	0x00, 0xf0, 0x11, 0x00


	//----- nvinfo : EIATTR_KPARAM_INFO
	.align		4
.L_18:
        /*0058*/ 	.byte	0x04, 0x17
        /*005a*/ 	.short	(.L_20 - .L_19)
.L_19:
        /*005c*/ 	.word	0x00000000
        /*0060*/ 	.short	0x0014
        /*0062*/ 	.short	0x0064
        /*0064*/ 	.byte	0x00, 0xf0, 0x11, 0x00


	//----- nvinfo : EIATTR_KPARAM_INFO
	.align		4
.L_20:
        /*0068*/ 	.byte	0x04, 0x17
        /*006a*/ 	.short	(.L_22 - .L_21)
.L_21:
        /*006c*/ 	.word	0x00000000
        /*0070*/ 	.short	0x0013
        /*0072*/ 	.short	0x0060
        /*0074*/ 	.byte	0x00, 0xf0, 0x11, 0x00


	//----- nvinfo : EIATTR_KPARAM_INFO
	.align		4
.L_22:
        /*0078*/ 	.byte	0x04, 0x17
        /*007a*/ 	.short	(.L_24 - .L_23)
.L_23:
        /*007c*/ 	.word	0x00000000
        /*0080*/ 	.short	0x0012
        /*0082*/ 	.short	0x005c
        /*0084*/ 	.byte	0x00, 0xf0, 0x11, 0x00


	//----- nvinfo : EIATTR_KPARAM_INFO
	.align		4
.L_24:
        /*0088*/ 	.byte	0x04, 0x17
        /*008a*/ 	.short	(.L_26 - .L_25)
.L_25:
        /*008c*/ 	.word	0x00000000
        /*0090*/ 	.short	0x0011
        /*0092*/ 	.short	0x0058
        /*0094*/ 	.byte	0x00, 0xf0, 0x11, 0x00


	//----- nvinfo : EIATTR_KPARAM_INFO
	.align		4
.L_26:
        /*0098*/ 	.byte	0x04, 0x17
        /*009a*/ 	.short	(.L_28 - .L_27)
.L_27:
        /*009c*/ 	.word	0x00000000
        /*00a0*/ 	.short	0x0010
        /*00a2*/ 	.short	0x0054
        /*00a4*/ 	.byte	0x00, 0xf0, 0x11, 0x00


	//----- nvinfo : EIATTR_KPARAM_INFO
	.align		4
.L_28:
        /*00a8*/ 	.byte	0x04, 0x17
        /*00aa*/ 	.short	(.L_30 - .L_29)
.L_29:
        /*00ac*/ 	.word	0x00000000
        /*00b0*/ 	.short	0x000f
        /*00b2*/ 	.short	0x0050
        /*00b4*/ 	.byte	0x00, 0xf0, 0x11, 0x00


	//----- nvinfo : EIATTR_KPARAM_INFO
	.align		4
.L_30:
        /*00b8*/ 	.byte	0x04, 0x17
        /*00ba*/ 	.short	(.L_32 - .L_31)
.L_31:
        /*00bc*/ 	.word	0x00000000
        /*00c0*/ 	.short	0x000e
        /*00c2*/ 	.short	0x004c
        /*00c4*/ 	.byte	0x00, 0xf0, 0x11, 0x00


	//----- nvinfo : EIATTR_KPARAM_INFO
	.align		4
.L_32:
        /*00c8*/ 	.byte	0x04, 0x17
        /*00ca*/ 	.short	(.L_34 - .L_33)
.L_33:
        /*00cc*/ 	.word	0x00000000
        /*00d0*/ 	.short	0x000d
        /*00d2*/ 	.short	0x0048
        /*00d4*/ 	.byte	0x00, 0xf0, 0x11, 0x00


	//----- nvinfo : EIATTR_KPARAM_INFO
	.align		4
.L_34:
        /*00d8*/ 	.byte	0x04, 0x17
        /*00da*/ 	.short	(.L_36 - .L_35)
.L_35:
        /*00dc*/ 	.word	0x00000000
        /*00e0*/ 	.short	0x000c
        /*00e2*/ 	.short	0x0044
        /*00e4*/ 	.byte	0x00, 0xf0, 0x11, 0x00


	//----- nvinfo : EIATTR_KPARAM_INFO
	.align		4
.L_36:
        /*00e8*/ 	.byte	0x04, 0x17
        /*00ea*/ 	.short	(.L_38 - .L_37)
.L_37:
        /*00ec*/ 	.word	0x00000000
        /*00f0*/ 	.short	0x000b
        /*00f2*/ 	.short	0x0040
        /*00f4*/ 	.byte	0x00, 0xf0, 0x11, 0x00


	//----- nvinfo : EIATTR_KPARAM_INFO
	.align		4
.L_38:
        /*00f8*/ 	.byte	0x04, 0x17
        /*00fa*/ 	.short	(.L_40 - .L_39)
.L_39:
        /*00fc*/ 	.word	0x00000000
        /*0100*/ 	.short	0x000a
        /*0102*/ 	.short	0x003c
        /*0104*/ 	.byte	0x00, 0xf0, 0x11, 0x00


	//----- nvinfo : EIATTR_KPARAM_INFO
	.align		4
.L_40:
        /*0108*/ 	.byte	0x04, 0x17
        /*010a*/ 	.short	(.L_42 - .L_41)
.L_41:
        /*010c*/ 	.word	0x00000000
        /*0110*/ 	.short	0x0009
        /*0112*/ 	.short	0x0038
        /*0114*/ 	.byte	0x00, 0xf0, 0x11, 0x00


	//----- nvinfo : EIATTR_KPARAM_INFO
	.align		4
.L_42:
        /*0118*/ 	.byte	0x04, 0x17
        /*011a*/ 	.short	(.L_44 - .L_43)
.L_43:
        /*011c*/ 	.word	0x00000000
        /*0120*/ 	.short	0x0008
        /*0122*/ 	.short	0x0034
        /*0124*/ 	.byte	0x00, 0xf0, 0x11, 0x00


	//----- nvinfo : EIATTR_KPARAM_INFO
	.align		4
.L_44:
        /*0128*/ 	.byte	0x04, 0x17
        /*012a*/ 	.short	(.L_46 - .L_45)
.L_45:
        /*012c*/ 	.word	0x00000000
        /*0130*/ 	.short	0x0007
        /*0132*/ 	.short	0x0030
        /*0134*/ 	.byte	0x00, 0xf0, 0x11, 0x00


	//----- nvinfo : EIATTR_KPARAM_INFO
	.align		4
.L_46:
        /*0138*/ 	.byte	0x04, 0x17
        /*013a*/ 	.short	(.L_48 - .L_47)
.L_47:
        /*013c*/ 	.word	0x00000000
        /*0140*/ 	.short	0x0006
        /*0142*/ 	.short	0x002c
        /*0144*/ 	.byte	0x00, 0xf0, 0x11, 0x00


	//----- nvinfo : EIATTR_KPARAM_INFO
	.align		4
.L_48:
        /*0148*/ 	.byte	0x04, 0x17
        /*014a*/ 	.short	(.L_50 - .L_49)
.L_49:
        /*014c*/ 	.word	0x00000000
        /*0150*/ 	.short	0x0005
        /*0152*/ 	.short	0x0028
        /*0154*/ 	.byte	0x00, 0xf0, 0x11, 0x00


	//----- nvinfo : EIATTR_KPARAM_INFO
	.align		4
.L_50:
        /*0158*/ 	.byte	0x04, 0x17
        /*015a*/ 	.short	(.L_52 - .L_51)
.L_51:
        /*015c*/ 	.word	0x00000000
        /*0160*/ 	.short	0x0004
        /*0162*/ 	.short	0x0020
        /*0164*/ 	.byte	0x00, 0xf4, 0x21, 0x00


	//----- nvinfo : EIATTR_KPARAM_INFO
	.align		4
.L_52:
        /*0168*/ 	.byte	0x04, 0x17
        /*016a*/ 	.short	(.L_54 - .L_53)
.L_53:
        /*016c*/ 	.word	0x00000000
        /*0170*/ 	.short	0x0003
        /*0172*/ 	.short	0x0018
        /*0174*/ 	.byte	0x00, 0xf4, 0x21, 0x00


	//----- nvinfo : EIATTR_KPARAM_INFO
	.align		4
.L_54:
        /*0178*/ 	.byte	0x04, 0x17
        /*017a*/ 	.short	(.L_56 - .L_55)
.L_55:
        /*017c*/ 	.word	0x00000000
        /*0180*/ 	.short	0x0002
        /*0182*/ 	.short	0x0010
        /*0184*/ 	.byte	0x00, 0xf4, 0x21, 0x00


	//----- nvinfo : EIATTR_KPARAM_INFO
	.align		4
.L_56:
        /*0188*/ 	.byte	0x04, 0x17
        /*018a*/ 	.short	(.L_58 - .L_57)
.L_57:
        /*018c*/ 	.word	0x00000000
        /*0190*/ 	.short	0x0001
        /*0192*/ 	.short	0x0008
        /*0194*/ 	.byte	0x00, 0xf4, 0x21, 0x00


	//----- nvinfo : EIATTR_KPARAM_INFO
	.align		4
.L_58:
        /*0198*/ 	.byte	0x04, 0x17
        /*019a*/ 	.short	(.L_60 - .L_59)
.L_59:
        /*019c*/ 	.word	0x00000000
        /*01a0*/ 	.short	0x0000
        /*01a2*/ 	.short	0x0000
        /*01a4*/ 	.byte	0x00, 0xf4, 0x21, 0x00


	//----- nvinfo : EIATTR_SPARSE_MMA_MASK
	.align		4
.L_60:
        /*01a8*/ 	.byte	0x03, 0x50
        /*01aa*/ 	.short	0x0000


	//----- nvinfo : EIATTR_MAXREG_COUNT
	.align		4
        /*01ac*/ 	.byte	0x03, 0x1b
        /*01ae*/ 	.short	0x00ff


	//----- nvinfo : EIATTR_NUM_BARRIERS
	.align		4
        /*01b0*/ 	.byte	0x02, 0x4c
        /*01b2*/ 	.byte	0x01
	.zero		1


	//----- nvinfo : EIATTR_MERCURY_ISA_VERSION
	.align		4
        /*01b4*/ 	.byte	0x03, 0x5f
        /*01b6*/ 	.short	0x0101


	//----- nvinfo : EIATTR_COOP_GROUP_MASK_REGIDS
	.align		4
        /*01b8*/ 	.byte	0x04, 0x29
        /*01ba*/ 	.short	(.L_62 - .L_61)


	//   ....[0]....
.L_61:
        /*01bc*/ 	.word	0xffffffff


	//   ....[1]....
        /*01c0*/ 	.word	0xffffffff


	//   ....[2]....
        /*01c4*/ 	.word	0xffffffff


	//   ....[3]....
        /*01c8*/ 	.word	0xffffffff


	//   ....[4]....
        /*01cc*/ 	.word	0xffffffff


	//   ....[5]....
        /*01d0*/ 	.word	0xffffffff


	//   ....[6]....
        /*01d4*/ 	.word	0xffffffff


	//   ....[7]....
        /*01d8*/ 	.word	0xffffffff


	//   ....[8]....
        /*01dc*/ 	.word	0xffffffff


	//   ....[9]....
        /*01e0*/ 	.word	0xffffffff


	//   ....[10]....
        /*01e4*/ 	.word	0xffffffff


	//   ....[11]....
        /*01e8*/ 	.word	0xffffffff


	//   ....[12]....
        /*01ec*/ 	.word	0xffffffff


	//   ....[13]....
        /*01f0*/ 	.word	0xffffffff


	//   ....[14]....
        /*01f4*/ 	.word	0xffffffff


	//   ....[15]....
        /*01f8*/ 	.word	0xffffffff


	//----- nvinfo : EIATTR_COOP_GROUP_INSTR_OFFSETS
	.align		4
.L_62:
        /*01fc*/ 	.byte	0x04, 0x28
        /*01fe*/ 	.short	(.L_64 - .L_63)


	//   ....[0]....
.L_63:
        /*0200*/ 	.word	0x00002260


	//   ....[1]....
        /*0204*/ 	.word	0x000022c0


	//   ....[2]....
        /*0208*/ 	.word	0x00002350


	//   ....[3]....
        /*020c*/ 	.word	0x00002370


	//   ....[4]....
        /*0210*/ 	.word	0x00002550


	//   ....[5]....
        /*0214*/ 	.word	0x000025e0


	//   ....[6]....
        /*0218*/ 	.word	0x00002810


	//   ....[7]....
        /*021c*/ 	.word	0x000028e0


	//   ....[8]....
        /*0220*/ 	.word	0x00002db0


	//   ....[9]....
        /*0224*/ 	.word	0x00003250


	//   ....[10]....
        /*0228*/ 	.word	0x00003260


	//   ....[11]....
        /*022c*/ 	.word	0x00003270


	//   ....[12]....
        /*0230*/ 	.word	0x00003280


	//   ....[13]....
        /*0234*/ 	.word	0x000032f0


	//   ....[14]....
        /*0238*/ 	.word	0x00003300


	//   ....[15]....
        /*023c*/ 	.word	0x00003320


	//----- nvinfo : EIATTR_EXIT_INSTR_OFFSETS
	.align		4
.L_64:
        /*0240*/ 	.byte	0x04, 0x1c
        /*0242*/ 	.short	(.L_66 - .L_65)


	//   ....[0]....
.L_65:
        /*0244*/ 	.word	0x000053b0


	//----- nvinfo : EIATTR_REQNTID
	.align		4
.L_66:
        /*0248*/ 	.byte	0x04, 0x10
        /*024a*/ 	.short	(.L_68 - .L_67)
.L_67:
        /*024c*/ 	.word	0x00000080
        /*0250*/ 	.word	0x00000001
        /*0254*/ 	.word	0x00000001


	//----- nvinfo : EIATTR_CBANK_PARAM_SIZE
	.align		4
.L_68:
        /*0258*/ 	.byte	0x03, 0x19
        /*025a*/ 	.short	0x0088


	//----- nvinfo : EIATTR_PARAM_CBANK
	.align		4
        /*025c*/ 	.byte	0x04, 0x0a
        /*025e*/ 	.short	(.L_70 - .L_69)
	.align		4
.L_69:
        /*0260*/ 	.word	index@(.nv.constant0.attn_fwd)
        /*0264*/ 	.short	0x0210
        /*0266*/ 	.short	0x0088


	//----- nvinfo : EIATTR_SW_WAR
	.align		4
.L_70:
        /*0268*/ 	.byte	0x04, 0x36
        /*026a*/ 	.short	(.L_72 - .L_71)
.L_71:
        /*026c*/ 	.word	0x00000008
.L_72:


//--------------------- .nv.callgraph             --------------------------
	.section	.nv.callgraph,"",@"SHT_CUDA_CALLGRAPH"
	.align	4
	.sectionentsize	8
	.align		4
        /*0000*/ 	.word	0x00000000
	.align		4
        /*0004*/ 	.word	0xffffffff
	.align		4
        /*0008*/ 	.word	0x00000000
	.align		4
        /*000c*/ 	.word	0xfffffffe
	.align		4
        /*0010*/ 	.word	0x00000000
	.align		4
        /*0014*/ 	.word	0xfffffffd
	.align		4
        /*0018*/ 	.word	0x00000000
	.align		4
        /*001c*/ 	.word	0xfffffffc


//--------------------- .nv.constant4             --------------------------
	.section	.nv.constant4,"a",@progbits
	.align	8
	.align		8
.nv.constant4:
        /*0000*/ 	.dword	_$_str


//--------------------- .text.attn_fwd            --------------------------
	.section	.text.attn_fwd,"ax",@progbits
	.align	128
        .global         attn_fwd
        .type           attn_fwd,@function
        .size           attn_fwd,(.L_x_3 - attn_fwd)
        .other          attn_fwd,@"STO_CUDA_ENTRY STV_DEFAULT"
attn_fwd:
.text.attn_fwd:
[----:B------:R-:W-:Y:S01]  /*0000*/  LDC R1, c[0x0][0x28] ;  /* 0x00000a00ff017b82 */ /* 0x000fe20000000800 */
[----:B------:R-:W0:Y:S07]  /*0010*/  S2R R10, SR_CTAID.X ;  /* 0x00000000000a7919 */ /* 0x000e2e0000002500 */
[----:B------:R-:W1:Y:S01]  /*0020*/  S2UR UR12, SR_CTAID.Y ;  /* 0x00000000000c79c3 */ /* 0x000e620000002600 */
[----:B------:R-:W-:Y:S01]  /*0030*/  ULDC.64 UR4, c[0x0][0x240] ;  /* 0x0000900000047ab9 */ /* 0x000fe20000000a00 */
[----:B------:R-:W-:Y:S01]  /*0040*/  ULDC.64 UR14, c[0x0][0x208] ;  /* 0x00008200000e7ab9 */ /* 0x000fe20000000a00 */
[----:B------:R-:W2:Y:S05]  /*0050*/  S2R R3, SR_TID.X ;  /* 0x0000000000037919 */ /* 0x000eaa0000002100 */
[----:B------:R-:W3:Y:S08]  /*0060*/  LDC.64 R6, c[0x0][0x210] ;  /* 0x00008400ff067b82 */ /* 0x000ef00000000a00 */
[----:B------:R-:W4:Y:S01]  /*0070*/  LDC R75, c[0x0][0x248] ;  /* 0x00009200ff4b7b82 */ /* 0x000f220000000800 */
[----:B-1----:R-:W-:-:S04]  /*0080*/  UIMAD UR4, UR12, UR4, URZ ;  /* 0x000000040c0472a4 */ /* 0x002fc8000f8e023f */
[----:B------:R-:W-:Y:S01]  /*0090*/  USHF.L.U32 UR6, UR4, 0x1, URZ ;  /* 0x0000000104067899 */ /* 0x000fe2000800063f */
[----:B0-----:R-:W-:-:S05]  /*00a0*/  IMAD.SHL.U32 R10, R10, 0x80, RZ ;  /* 0x000000800a0a7824 */ /* 0x001fca00078e00ff */
[----:B--2---:R-:W-:Y:S01]  /*00b0*/  LOP3.LUT R2, R10, 0x7f, R3, 0xf8, !PT ;  /* 0x0000007f0a027812 */ /* 0x004fe200078ef803 */
[----:B----4-:R-:W-:-:S04]  /*00c0*/  IMAD R23, R75, 0xc, RZ ;  /* 0x0000000c4b177824 */ /* 0x010fc800078e02ff */
[----:B------:R-:W-:Y:S01]  /*00d0*/  IMAD R0, R2, UR5, RZ ;  /* 0x0000000502007c24 */ /* 0x000fe2000f8e02ff */
[----:B------:R-:W-:Y:S01]  /*00e0*/  UIMAD.WIDE UR4, UR4, 0x2, URZ ;  /* 0x00000002040478a5 */ /* 0x000fe2000f8e023f */
[----:B------:R-:W-:Y:S02]  /*00f0*/  IMAD R17, R75, 0x6, RZ ;  /* 0x000000064b117824 */ /* 0x000fe400078e02ff */
[C---:B------:R-:W-:Y:S02]  /*0100*/  IMAD.SHL.U32 R5, R0.reuse, 0x2, RZ ;  /* 0x0000000200057824 */ /* 0x040fe400078e00ff */
[----:B------:R-:W-:-:S03]  /*0110*/  IMAD.HI R0, R0, 0x2, RZ ;  /* 0x0000000200007827 */ /* 0x000fc600078e02ff */
[----:B---3--:R-:W-:Y:S01]  /*0120*/  IADD3 R4, P0, P1, R5, UR6, R6 ;  /* 0x0000000605047c10 */ /* 0x008fe2000f91e006 */
[C---:B------:R-:W-:Y:S02]  /*0130*/  IMAD R19, R75.reuse, 0x24, RZ ;  /* 0x000000244b137824 */ /* 0x040fe400078e02ff */
[C---:B------:R-:W-:Y:S01]  /*0140*/  IMAD R15, R75.reuse, 0x22, RZ ;  /* 0x000000224b0f7824 */ /* 0x040fe200078e02ff */
[----:B------:R-:W-:Y:S01]  /*0150*/  IADD3.X R5, R0, UR5, R7, P0, P1 ;  /* 0x0000000500057c10 */ /* 0x000fe200087e2407 */
[----:B------:R-:W-:Y:S01]  /*0160*/  IMAD R7, R75, 0x3, RZ ;  /* 0x000000034b077824 */ /* 0x000fe200078e02ff */
[-C--:B------:R-:W-:Y:S01]  /*0170*/  IADD3 R18, P5, R23, R4.reuse, RZ ;  /* 0x0000000417127210 */ /* 0x080fe20007fbe0ff */
[----:B------:R-:W-:Y:S01]  /*0180*/  IMAD R29, R75, 0x18, RZ ;  /* 0x000000184b1d7824 */ /* 0x000fe200078e02ff */
[-C--:B------:R-:W-:Y:S01]  /*0190*/  IADD3 R14, P4, R17, R4.reuse, RZ ;  /* 0x00000004110e7210 */ /* 0x080fe20007f9e0ff */
[----:B------:R-:W-:Y:S01]  /*01a0*/  IMAD R35, R75, 0x30, RZ ;  /* 0x000000304b237824 */ /* 0x000fe200078e02ff */
[-C--:B------:R-:W-:Y:S01]  /*01b0*/  IADD3 R12, P0, R19, R4.reuse, RZ ;  /* 0x00000004130c7210 */ /* 0x080fe20007f1e0ff */
[----:B------:R-:W-:Y:S01]  /*01c0*/  IMAD.SHL.U32 R9, R75, 0x2, RZ ;  /* 0x000000024b097824 */ /* 0x000fe200078e00ff */
[----:B------:R-:W-:-:S02]  /*01d0*/  IADD3 R8, P1, R15, R4, RZ ;  /* 0x000000040f087210 */ /* 0x000fc40007f3e0ff */
[C---:B------:R-:W-:Y:S01]  /*01e0*/  SHF.L.U32 R25, R75.reuse, 0x4, RZ ;  /* 0x000000044b197819 */ /* 0x040fe200000006ff */
[----:B------:R-:W-:Y:S01]  /*01f0*/  IMAD R31, R75, 0x26, RZ ;  /* 0x000000264b1f7824 */ /* 0x000fe200078e02ff */
[-C--:B------:R-:W-:Y:S01]  /*0200*/  LEA.HI.X.SX32 R19, R17, R5.reuse, 0x1, P5 ;  /* 0x0000000511137211 */ /* 0x080fe200028f0eff */
[----:B------:R-:W-:Y:S01]  /*0210*/  IMAD R47, R75, 0xe, RZ ;  /* 0x0000000e4b2f7824 */ /* 0x000fe200078e02ff */
[-C--:B------:R-:W-:Y:S01]  /*0220*/  LEA.HI.X.SX32 R15, R7, R5.reuse, 0x1, P4 ;  /* 0x00000005070f7211 */ /* 0x080fe200020f0eff */
[C---:B------:R-:W-:Y:S01]  /*0230*/  IMAD R41, R75.reuse, 0xa, RZ ;  /* 0x0000000a4b297824 */ /* 0x040fe200078e02ff */
[CC--:B------:R-:W-:Y:S01]  /*0240*/  LEA R24, P5, R75.reuse, R4.reuse, 0x5 ;  /* 0x000000044b187211 */ /* 0x0c0fe200078a28ff */
[----:B------:R-:W-:Y:S01]  /*0250*/  IMAD.SHL.U32 R11, R75, 0x4, RZ ;  /* 0x000000044b0b7824 */ /* 0x000fe200078e00ff */
[-C--:B------:R-:W-:Y:S01]  /*0260*/  IADD3 R22, P4, R29, R4.reuse, RZ ;  /* 0x000000041d167210 */ /* 0x080fe20007f9e0ff */
[----:B------:R-:W-:Y:S01]  /*0270*/  IMAD.SHL.U32 R21, R75, 0x8, RZ ;  /* 0x000000084b157824 */ /* 0x000fe200078e00ff */
[-C--:B------:R-:W-:Y:S01]  /*0280*/  IADD3 R6, P6, R35, R4.reuse, RZ ;  /* 0x0000000423067210 */ /* 0x080fe20007fde0ff */
[----:B------:R-:W-:Y:S01]  /*0290*/  IMAD R53, R75, 0x12, RZ ;  /* 0x000000124b357824 */ /* 0x000fe200078e02ff */
[-C--:B------:R-:W-:Y:S01]  /*02a0*/  LEA.HI.X.SX32 R25, R25, R5.reuse, 0x1, P5 ;  /* 0x0000000519197211 */ /* 0x080fe200028f0eff */
[----:B------:R-:W-:Y:S01]  /*02b0*/  IMAD R27, R75, 0x7, RZ ;  /* 0x000000074b1b7824 */ /* 0x000fe200078e02ff */
[-C--:B------:R-:W-:Y:S01]  /*02c0*/  LEA.HI.X.SX32 R23, R23, R5.reuse, 0x1, P4 ;  /* 0x0000000517177211 */ /* 0x080fe200020f0eff */
[C---:B------:R-:W-:Y:S01]  /*02d0*/  IMAD R33, R75.reuse, 0x28, RZ ;  /* 0x000000284b217824 */ /* 0x040fe200078e02ff */
[CC--:B------:R-:W-:Y:S01]  /*02e0*/  LEA R30, P5, R75.reuse, R4.reuse, 0x2 ;  /* 0x000000044b1e7211 */ /* 0x0c0fe200078a10ff */
[----:B------:R-:W-:Y:S01]  /*02f0*/  IMAD R13, R75, 0x5, RZ ;  /* 0x000000054b0d7824 */ /* 0x000fe200078e02ff */
[-C--:B------:R-:W-:Y:S01]  /*0300*/  IADD3 R28, P4, R9, R4.reuse, RZ ;  /* 0x00000004091c7210 */ /* 0x080fe20007f9e0ff */
[----:B------:R-:W-:Y:S01]  /*0310*/  IMAD R61, R75, 0x16, RZ ;  /* 0x000000164b3d7824 */ /* 0x000fe200078e02ff */
[-C--:B------:R-:W-:Y:S01]  /*0320*/  LEA.HI.X.SX32 R7, R29, R5.reuse, 0x1, P6 ;  /* 0x000000051d077211 */ /* 0x080fe200030f0eff */
[----:B------:R-:W-:Y:S01]  /*0330*/  IMAD R57, R75, 0x14, RZ ;  /* 0x000000144b397824 */ /* 0x000fe200078e02ff */
[-C--:B------:R-:W-:Y:S01]  /*0340*/  IADD3 R16, P3, R31, R4.reuse, RZ ;  /* 0x000000041f107210 */ /* 0x080fe20007f7e0ff */
[C---:B------:R-:W-:Y:S01]  /*0350*/  IMAD R39, R75.reuse, 0x9, RZ ;  /* 0x000000094b277824 */ /* 0x040fe200078e02ff */
[CC--:B------:R-:W-:Y:S01]  /*0360*/  LEA R34, P6, R75.reuse, R4.reuse, 0x3 ;  /* 0x000000044b227211 */ /* 0x0c0fe200078c18ff */
[C---:B------:R-:W-:Y:S01]  /*0370*/  IMAD R67, R75.reuse, 0x1a, RZ ;  /* 0x0000001a4b437824 */ /* 0x040fe200078e02ff */
[CC--:B------:R-:W-:Y:S01]  /*0380*/  LEA R20, P2, R75.reuse, R4.reuse, 0x4 ;  /* 0x000000044b147211 */ /* 0x0c0fe200078420ff */
[----:B------:R-:W-:Y:S01]  /*0390*/  IMAD R43, R75, 0xb, RZ ;  /* 0x0000000b4b2b7824 */ /* 0x000fe200078e02ff */
[-C--:B------:R-:W-:Y:S01]  /*03a0*/  LEA.HI.X.SX32 R31, R9, R5.reuse, 0x1, P5 ;  /* 0x00000005091f7211 */ /* 0x080fe200028f0eff */
[C---:B------:R-:W-:Y:S01]  /*03b0*/  IMAD R73, R75.reuse, 0x1e, RZ ;  /* 0x0000001e4b497824 */ /* 0x040fe200078e02ff */
[CC--:B------:R-:W-:Y:S01]  /*03c0*/  LEA.HI.X.SX32 R29, R75.reuse, R5.reuse, 0x1, P4 ;  /* 0x000000054b1d7211 */ /* 0x0c0fe200020f0eff */
[----:B------:R-:W-:Y:S01]  /*03d0*/  IMAD R69, R75, 0x1c, RZ ;  /* 0x0000001c4b457824 */ /* 0x000fe200078e02ff */
[-C--:B------:R-:W-:Y:S01]  /*03e0*/  IADD3 R36, P5, R47, R4.reuse, RZ ;  /* 0x000000042f247210 */ /* 0x080fe20007fbe0ff */
[----:B------:R-:W-:Y:S01]  /*03f0*/  IMAD R45, R75, 0xd, RZ ;  /* 0x0000000d4b2d7824 */ /* 0x000fe200078e02ff */
[-C--:B------:R-:W-:Y:S01]  /*0400*/  IADD3 R32, P4, R41, R4.reuse, RZ ;  /* 0x0000000429207210 */ /* 0x080fe20007f9e0ff */
[----:B------:R-:W-:Y:S01]  /*0410*/  IMAD R51, R75, 0x11, RZ ;  /* 0x000000114b337824 */ /* 0x000fe200078e02ff */
[-C--:B------:R-:W-:Y:S01]  /*0420*/  LEA.HI.X.SX32 R35, R11, R5.reuse, 0x1, P6 ;  /* 0x000000050b237211 */ /* 0x080fe200030f0eff */
[----:B------:R-:W-:Y:S01]  /*0430*/  IMAD R71, R75, 0x2a, RZ ;  /* 0x0000002a4b477824 */ /* 0x000fe200078e02ff */
[-C--:B------:R-:W-:Y:S01]  /*0440*/  LEA.HI.X.SX32 R21, R21, R5.reuse, 0x1, P2 ;  /* 0x0000000515157211 */ /* 0x080fe200010f0eff */
        /* <DEDUP_REMOVED lines=15> */
[-C--:B------:R-:W-:Y:S01]  /*0540*/  IADD3 R44, P6, R67, R4.reuse, RZ ;  /* 0x00000004432c7210 */ /* 0x080fe20007fde0ff */
[----:B------:R0:W2:Y:S01]  /*0550*/  LDG.E.U16 R0, desc[UR14][R4.64] ;  /* 0x0000000e04007981 */ /* 0x0000a2000c1e1500 */
        /* <DEDUP_REMOVED lines=11> */
[----:B------:R-:W-:Y:S01]  /*0610*/  IMAD R91, R75, 0x3c, RZ ;  /* 0x0000003c4b5b7824 */ /* 0x000fe200078e02ff */
[-C--:B------:R-:W-:Y:S01]  /*0620*/  LEA.HI.X.SX32 R9, R51, R5.reuse, 0x1, P1 ;  /* 0x0000000533097211 */ /* 0x080fe200008f0eff */
[----:B------:R-:W-:Y:S01]  /*0630*/  IMAD R93, R75, 0x3e, RZ ;  /* 0x0000003e4b5d7824 */ /* 0x000fe200078e02ff */
[-C--:B------:R-:W-:Y:S01]  /*0640*/  LEA.HI.X.SX32 R49, R49, R5.reuse, 0x1, P5 ;  /* 0x0000000531317211 */ /* 0x080fe200028f0eff */
[----:B------:R-:W-:Y:S01]  /*0650*/  IMAD R71, R75, 0x1d, RZ ;  /* 0x0000001d4b477824 */ /* 0x000fe200078e02ff */
[----:B------:R-:W-:Y:S01]  /*0660*/  IADD3 R58, P1, R81, R4, RZ ;  /* 0x00000004513a7210 */ /* 0x000fe20007f3e0ff */
[----:B------:R-:W-:Y:S01]  /*0670*/  IMAD R75, R75, 0x1f, RZ ;  /* 0x0000001f4b4b7824 */ /* 0x000fe200078e02ff */
[-C--:B------:R-:W-:Y:S01]  /*0680*/  LEA.HI.X.SX32 R13, R53, R5.reuse, 0x1, P0 ;  /* 0x00000005350d7211 */ /* 0x080fe200000f0eff */
[----:B------:R-:W3:Y:S01]  /*0690*/  LDG.E.U16 R20, desc[UR14][R20.64] ;  /* 0x0000000e14147981 */ /* 0x000ee2000c1e1500 */
[----:B------:R-:W-:-:S02]  /*06a0*/  LEA.HI.X.SX32 R47, R47, R5, 0x1, P4 ;  /* 0x000000052f2f7211 */ /* 0x000fc400020f0eff */
[-C--:B------:R-:W-:Y:S01]  /*06b0*/  IADD3 R54, P5, R79, R4.reuse, RZ ;  /* 0x000000044f367210 */ /* 0x080fe20007fbe0ff */
[----:B------:R1:W4:Y:S01]  /*06c0*/  LDG.E.U16 R25, desc[UR14][R24.64] ;  /* 0x0000000e18197981 */ /* 0x000322000c1e1500 */
[-C--:B------:R-:W-:Y:S02]  /*06d0*/  IADD3 R56, P0, R83, R4.reuse, RZ ;  /* 0x0000000453387210 */ /* 0x080fe40007f1e0ff */
[-C--:B------:R-:W-:Y:S01]  /*06e0*/  LEA.HI.X.SX32 R17, R55, R5.reuse, 0x1, P3 ;  /* 0x0000000537117211 */ /* 0x080fe200018f0eff */
[----:B------:R5:W4:Y:S01]  /*06f0*/  LDG.E.U16 R6, desc[UR14][R6.64] ;  /* 0x0000000e06067981 */ /* 0x000b22000c1e1500 */
[-C--:B------:R-:W-:Y:S02]  /*0700*/  IADD3 R52, P4, R77, R4.reuse, RZ ;  /* 0x000000044d347210 */ /* 0x080fe40007f9e0ff */
[----:B------:R-:W-:Y:S01]  /*0710*/  IADD3 R62, P3, R85, R4, RZ ;  /* 0x00000004553e7210 */ /* 0x000fe20007f7e0ff */
[----:B------:R-:W4:Y:S01]  /*0720*/  LDG.E.U16 R28, desc[UR14][R28.64] ;  /* 0x0000000e1c1c7981 */ /* 0x000f22000c1e1500 */
[----:B------:R-:W-:-:S02]  /*0730*/  LEA.HI.X.SX32 R51, R59, R5, 0x1, P6 ;  /* 0x000000053b337211 */ /* 0x000fc400030f0eff */
[-C--:B------:R-:W-:Y:S01]  /*0740*/  LEA.HI.X.SX32 R27, R57, R5.reuse, 0x1, P2 ;  /* 0x00000005391b7211 */ /* 0x080fe200010f0eff */
[----:B------:R-:W4:Y:S01]  /*0750*/  LDG.E.U16 R38, desc[UR14][R38.64] ;  /* 0x0000000e26267981 */ /* 0x000f22000c1e1500 */
[-C--:B------:R-:W-:Y:S02]  /*0760*/  LEA.HI.X.SX32 R59, R65, R5.reuse, 0x1, P1 ;  /* 0x00000005413b7211 */ /* 0x080fe400008f0eff */
[-C--:B------:R-:W-:Y:S01]  /*0770*/  IADD3 R60, P2, R87, R4.reuse, RZ ;  /* 0x00000004573c7210 */ /* 0x080fe20007f5e0ff */
[----:B------:R-:W4:Y:S01]  /*0780*/  LDG.E.U16 R8, desc[UR14][R8.64] ;  /* 0x0000000e08087981 */ /* 0x000f22000c1e1500 */
[-C--:B------:R-:W-:Y:S02]  /*0790*/  LEA.HI.X.SX32 R55, R63, R5.reuse, 0x1, P5 ;  /* 0x000000053f377211 */ /* 0x080fe400028f0eff */
[----:B------:R-:W-:Y:S01]  /*07a0*/  LEA.HI.X.SX32 R57, R67, R5, 0x1, P0 ;  /* 0x0000000543397211 */ /* 0x000fe200000f0eff */
[----:B------:R-:W4:Y:S01]  /*07b0*/  LDG.E.U16 R58, desc[UR14][R58.64] ;  /* 0x0000000e3a3a7981 */ /* 0x000f22000c1e1500 */
[----:B------:R-:W-:-:S02]  /*07c0*/  IADD3 R66, P6, R89, R4, RZ ;  /* 0x0000000459427210 */ /* 0x000fc40007fde0ff */
[-C--:B------:R-:W-:Y:S01]  /*07d0*/  LEA.HI.X.SX32 R53, R61, R5.reuse, 0x1, P4 ;  /* 0x000000053d357211 */ /* 0x080fe200020f0eff */
[----:B------:R-:W4:Y:S01]  /*07e0*/  LDG.E.U16 R30, desc[UR14][R30.64] ;  /* 0x0000000e1e1e7981 */ /* 0x000f22000c1e1500 */
[-C--:B------:R-:W-:Y:S02]  /*07f0*/  LEA.HI.X.SX32 R63, R11, R5.reuse, 0x1, P3 ;  /* 0x000000050b3f7211 */ /* 0x080fe400018f0eff */
[-C--:B------:R-:W-:Y:S01]  /*0800*/  IADD3 R64, P4, R91, R4.reuse, RZ ;  /* 0x000000045b407210 */ /* 0x080fe20007f9e0ff */
[----:B------:R-:W4:Y:S01]  /*0810*/  LDG.E.U16 R40, desc[UR14][R40.64] ;  /* 0x0000000e28287981 */ /* 0x000f22000c1e1500 */
[----:B0-----:R-:W-:Y:S02]  /*0820*/  IADD3 R4, P5, R93, R4, RZ ;  /* 0x000000045d047210 */ /* 0x001fe40007fbe0ff */
[-C--:B------:R-:W-:Y:S01]  /*0830*/  LEA.HI.X.SX32 R61, R69, R5.reuse, 0x1, P2 ;  /* 0x00000005453d7211 */ /* 0x080fe200010f0eff */
[----:B------:R-:W4:Y:S01]  /*0840*/  LDG.E.U16 R12, desc[UR14][R12.64] ;  /* 0x0000000e0c0c7981 */ /* 0x000f22000c1e1500 */
[----:B------:R-:W-:-:S02]  /*0850*/  LEA.HI.X.SX32 R67, R71, R5, 0x1, P6 ;  /* 0x0000000547437211 */ /* 0x000fc400030f0eff */
[-C--:B------:R-:W-:Y:S01]  /*0860*/  LEA.HI.X.SX32 R65, R73, R5.reuse, 0x1, P4 ;  /* 0x0000000549417211 */ /* 0x080fe200020f0eff */
[----:B------:R-:W4:Y:S01]  /*0870*/  LDG.E.U16 R56, desc[UR14][R56.64] ;  /* 0x0000000e38387981 */ /* 0x000f22000c1e1500 */
[----:B------:R-:W-:-:S03]  /*0880*/  LEA.HI.X.SX32 R5, R75, R5, 0x1, P5 ;  /* 0x000000054b057211 */ /* 0x000fc600028f0eff */
[----:B------:R-:W4:Y:S04]  /*0890*/  LDG.E.U16 R14, desc[UR14][R14.64] ;  /* 0x0000000e0e0e7981 */ /* 0x000f28000c1e1500 */
        /* <DEDUP_REMOVED lines=18> */
[----:B------:R0:W4:Y:S01]  /*09c0*/  LDG.E.U16 R9, desc[UR14][R4.64] ;  /* 0x0000000e04097981 */ /* 0x000122000c1e1500 */
[----:B------:R-:W0:Y:S01]  /*09d0*/  S2UR UR13, SR_CgaCtaId ;  /* 0x00000000000d79c3 */ /* 0x000e220000008800 */
[C---:B-1----:R-:W-:Y:S01]  /*09e0*/  IMAD.SHL.U32 R24, R3.reuse, 0x2, RZ ;  /* 0x0000000203187824 */ /* 0x042fe200078e00ff */
[----:B------:R-:W-:Y:S01]  /*09f0*/  UMOV UR4, 0x400 ;  /* 0x0000040000047882 */ /* 0x000fe20000000000 */
[----:B------:R-:W-:-:S03]  /*0a00*/  LOP3.LUT R88, R3, 0x40, RZ, 0xc0, !PT ;  /* 0x0000004003587812 */ /* 0x000fc600078ec0ff */
[----:B-----5:R-:W-:-:S04]  /*0a10*/  LOP3.LUT R7, R24, 0x7e, RZ, 0xc0, !PT ;  /* 0x0000007e18077812 */ /* 0x020fc800078ec0ff */
[----:B------:R-:W-:Y:S01]  /*0a20*/  LEA R7, R88, R7, 0x6 ;  /* 0x0000000758077211 */ /* 0x000fe200078e30ff */
[----:B0-----:R-:W-:-:S03]  /*0a30*/  ULEA UR13, UR13, UR4, 0x18 ;  /* 0x000000040d0d7291 */ /* 0x001fc6000f8ec03f */
[C---:B------:R-:W-:Y:S02]  /*0a40*/  LOP3.LUT R11, R7.reuse, 0x10, RZ, 0x3c, !PT ;  /* 0x00000010070b7812 */ /* 0x040fe400078e3cff */
[C---:B------:R-:W-:Y:S02]  /*0a50*/  LOP3.LUT R5, R7.reuse, 0x20, RZ, 0x3c, !PT ;  /* 0x0000002007057812 */ /* 0x040fe400078e3cff */
[C---:B------:R-:W-:Y:S02]  /*0a60*/  LOP3.LUT R13, R7.reuse, 0x30, RZ, 0x3c, !PT ;  /* 0x00000030070d7812 */ /* 0x040fe400078e3cff */
[----:B------:R-:W-:Y:S01]  /*0a70*/  LOP3.LUT R15, R7, 0x40, RZ, 0x3c, !PT ;  /* 0x00000040070f7812 */ /* 0x000fe200078e3cff */
[----:B------:R-:W-:Y:S01]  /*0a80*/  IMAD.MOV.U32 R41, RZ, RZ, -0x800000 ;  /* 0xff800000ff297424 */ /* 0x000fe200078e00ff */
[----:B------:R-:W-:Y:S02]  /*0a90*/  MOV R117, 0xff800000 ;  /* 0xff80000000757802 */ /* 0x000fe40000000f00 */
[----:B------:R-:W-:-:S02]  /*0aa0*/  CS2R R72, SRZ ;  /* 0x0000000000487805 */ /* 0x000fc4000001ff00 */
[----:B------:R-:W-:Y:S02]  /*0ab0*/  MOV R4, 0x3f800000 ;  /* 0x3f80000000047802 */ /* 0x000fe40000000f00 */
[----:B------:R-:W-:Y:S02]  /*0ac0*/  CS2R R74, SRZ ;  /* 0x00000000004a7805 */ /* 0x000fe4000001ff00 */
[----:B------:R-:W-:Y:S02]  /*0ad0*/  CS2R R76, SRZ ;  /* 0x00000000004c7805 */ /* 0x000fe4000001ff00 */
[----:B------:R-:W-:Y:S02]  /*0ae0*/  CS2R R78, SRZ ;  /* 0x00000000004e7805 */ /* 0x000fe4000001ff00 */
[----:B------:R-:W-:Y:S02]  /*0af0*/  CS2R R80, SRZ ;  /* 0x0000000000507805 */ /* 0x000fe4000001ff00 */
[----:B------:R-:W-:-:S02]  /*0b00*/  CS2R R82, SRZ ;  /* 0x0000000000527805 */ /* 0x000fc4000001ff00 */
[----:B------:R-:W-:Y:S02]  /*0b10*/  CS2R R84, SRZ ;  /* 0x0000000000547805 */ /* 0x000fe4000001ff00 */
[----:B------:R-:W-:Y:S02]  /*0b20*/  CS2R R86, SRZ ;  /* 0x0000000000567805 */ /* 0x000fe4000001ff00 */
[----:B------:R-:W-:Y:S02]  /*0b30*/  CS2R R68, SRZ ;  /* 0x0000000000447805 */ /* 0x000fe4000001ff00 */
[----:B------:R-:W-:Y:S01]  /*0b40*/  CS2R R70, SRZ ;  /* 0x0000000000467805 */ /* 0x000fe2000001ff00 */
[----:B--2---:R0:W-:Y:S02]  /*0b50*/  STS.U16 [R7+UR13], R0 ;  /* 0x0000000007007988 */ /* 0x0041e4000800040d */
[----:B0-----:R-:W-:-:S05]  /*0b60*/  VIADD R0, R10, 0x80 ;  /* 0x000000800a007836 */ /* 0x001fca0000000000 */
[----:B------:R-:W-:Y:S01]  /*0b70*/  ISETP.GE.AND P0, PT, R0, 0x1, PT ;  /* 0x000000010000780c */ /* 0x000fe20003f06270 */
[----:B---3--:R-:W-:Y:S04]  /*0b80*/  STS.U16 [R7+UR13+0x400], R20 ;  /* 0x0004001407007988 */ /* 0x008fe8000800040d */
[----:B----4-:R-:W-:Y:S04]  /*0b90*/  STS.U16 [R7+UR13+0x800], R25 ;  /* 0x0008001907007988 */ /* 0x010fe8000800040d */
[----:B------:R-:W-:Y:S04]  /*0ba0*/  STS.U16 [R7+UR13+0xc00], R6 ;  /* 0x000c000607007988 */ /* 0x000fe8000800040d */
[----:B------:R-:W-:Y:S04]  /*0bb0*/  STS.U16 [R11+UR13+0x80], R28 ;  /* 0x0000801c0b007988 */ /* 0x000fe8000800040d */
[----:B------:R-:W-:Y:S04]  /*0bc0*/  STS.U16 [R11+UR13+0x480], R38 ;  /* 0x000480260b007988 */ /* 0x000fe8000800040d */
[----:B------:R-:W-:Y:S04]  /*0bd0*/  STS.U16 [R11+UR13+0x880], R8 ;  /* 0x000880080b007988 */ /* 0x000fe8000800040d */
[----:B------:R0:W-:Y:S04]  /*0be0*/  STS.U16 [R11+UR13+0xc80], R58 ;  /* 0x000c803a0b007988 */ /* 0x0001e8000800040d */
[----:B------:R-:W-:Y:S04]  /*0bf0*/  STS.U16 [R5+UR13+0x100], R30 ;  /* 0x0001001e05007988 */ /* 0x000fe8000800040d */
[----:B------:R-:W-:Y:S01]  /*0c00*/  STS.U16 [R5+UR13+0x500], R40 ;  /* 0x0005002805007988 */ /* 0x000fe2000800040d */
[----:B0-----:R-:W-:-:S03]  /*0c10*/  LOP3.LUT R11, R7, 0x50, RZ, 0x3c, !PT ;  /* 0x00000050070b7812 */ /* 0x001fc600078e3cff */
        /* <DEDUP_REMOVED lines=19> */
[----:B------:R0:W-:Y:S01]  /*0d50*/  STS.U16 [R5+UR13+0xf00], R64 ;  /* 0x000f004005007988 */ /* 0x0001e2000800040d */
[----:B------:R-:W-:-:S03]  /*0d60*/  IMAD.MOV.U32 R7, RZ, RZ, 0x3f800000 ;  /* 0x3f800000ff077424 */ /* 0x000fc600078e00ff */
[----:B------:R1:W-:Y:S01]  /*0d70*/  STS.U16 [R13+UR13+0x380], R36 ;  /* 0x000380240d007988 */ /* 0x0003e2000800040d */
[----:B------:R-:W-:-:S03]  /*0d80*/  IMAD.MOV.U32 R40, RZ, RZ, -0x800000 ;  /* 0xff800000ff287424 */ /* 0x000fc600078e00ff */
[----:B------:R1:W-:Y:S01]  /*0d90*/  STS.U16 [R13+UR13+0x780], R48 ;  /* 0x000780300d007988 */ /* 0x0003e2000800040d */
[----:B------:R-:W-:-:S03]  /*0da0*/  IMAD.MOV.U32 R42, RZ, RZ, -0x800000 ;  /* 0xff800000ff2a7424 */ /* 0x000fc600078e00ff */
[----:B------:R1:W-:Y:S01]  /*0db0*/  STS.U16 [R13+UR13+0xb80], R54 ;  /* 0x000b80360d007988 */ /* 0x0003e2000800040d */
[----:B------:R-:W-:-:S03]  /*0dc0*/  IMAD.MOV.U32 R6, RZ, RZ, 0x3f800000 ;  /* 0x3f800000ff067424 */ /* 0x000fc600078e00ff */
[----:B------:R1:W-:Y:S01]  /*0dd0*/  STS.U16 [R13+UR13+0xf80], R9 ;  /* 0x000f80090d007988 */ /* 0x0003e2000800040d */
[----:B0-----:R-:W-:Y:S01]  /*0de0*/  IMAD.MOV.U32 R5, RZ, RZ, 0x3f800000 ;  /* 0x3f800000ff057424 */ /* 0x001fe200078e00ff */
[----:B------:R-:W-:Y:S02]  /*0df0*/  CS2R R56, SRZ ;  /* 0x0000000000387805 */ /* 0x000fe4000001ff00 */
[----:B------:R-:W-:Y:S02]  /*0e00*/  CS2R R58, SRZ ;  /* 0x00000000003a7805 */ /* 0x000fe4000001ff00 */
[----:B------:R-:W-:Y:S02]  /*0e10*/  CS2R R60, SRZ ;  /* 0x00000000003c7805 */ /* 0x000fe4000001ff00 */
[----:B------:R-:W-:Y:S02]  /*0e20*/  CS2R R62, SRZ ;  /* 0x00000000003e7805 */ /* 0x000fe4000001ff00 */
[----:B------:R-:W-:-:S02]  /*0e30*/  CS2R R64, SRZ ;  /* 0x0000000000407805 */ /* 0x000fc4000001ff00 */
[----:B------:R-:W-:Y:S02]  /*0e40*/  CS2R R66, SRZ ;  /* 0x0000000000427805 */ /* 0x000fe4000001ff00 */
[----:B------:R-:W-:Y:S01]  /*0e50*/  LOP3.LUT R11, R3, 0x60, RZ, 0xc0, !PT ;  /* 0x00000060030b7812 */ /* 0x000fe200078ec0ff */
[----:B-1----:R-:W-:Y:S06]  /*0e60*/  @!P0 BRA `(.L_x_0) ;  /* 0x00000024007c8947 */ /* 0x002fec0003800000 */
[----:B------:R-:W0:Y:S01]  /*0e70*/  LDC.64 R98, c[0x0][0x250] ;  /* 0x00009400ff627b82 */ /* 0x000e220000000a00 */
[----:B------:R-:W-:Y:S01]  /*0e80*/  LOP3.LUT R6, R3, 0x1f, RZ, 0xc0, !PT ;  /* 0x0000001f03067812 */ /* 0x000fe200078ec0ff */
[----:B------:R-:W-:Y:S01]  /*0e90*/  ULDC UR4, c[0x0][0x258] ;  /* 0x0000960000047ab9 */ /* 0x000fe20000000800 */
[--C-:B------:R-:W-:Y:S01]  /*0ea0*/  SHF.R.U32.HI R12, RZ, 0x5, R3.reuse ;  /* 0x00000005ff0c7819 */ /* 0x100fe20000011603 */
[----:B------:R-:W-:Y:S01]  /*0eb0*/  USHF.R.U32.HI UR16, URZ, 0x4, UR13 ;  /* 0x000000043f107899 */ /* 0x000fe2000801160d */
[----:B------:R-:W-:Y:S01]  /*0ec0*/  SHF.R.U32.HI R13, RZ, 0x2, R3 ;  /* 0x00000002ff0d7819 */ /* 0x000fe20000011603 */
[----:B------:R-:W-:Y:S01]  /*0ed0*/  IMAD R5, R6, UR4, RZ ;  /* 0x0000000406057c24 */ /* 0x000fe2000f8e02ff */
[----:B------:R-:W-:Y:S01]  /*0ee0*/  ULDC.64 UR4, c[0x0][0x218] ;  /* 0x0000860000047ab9 */ /* 0x000fe20000000a00 */
[----:B------:R-:W1:Y:S01]  /*0ef0*/  LDC.64 R8, c[0x0][0x260] ;  /* 0x00009800ff087b82 */ /* 0x000e620000000a00 */
[----:B------:R-:W-:Y:S01]  /*0f00*/  SHF.R.U32.HI R3, RZ, 0x1, R11 ;  /* 0x00000001ff037819 */ /* 0x000fe2000001160b */
[----:B------:R-:W-:Y:S01]  /*0f10*/  IMAD.SHL.U32 R7, R5, 0x2, RZ ;  /* 0x0000000205077824 */ /* 0x000fe200078e00ff */
[----:B------:R-:W-:Y:S01]  /*0f20*/  SGXT.U32 R11, R13, 0x3 ;  /* 0x000000030d0b781a */ /* 0x000fe20000000000 */
[----:B------:R-:W-:Y:S01]  /*0f30*/  IMAD.HI R5, R5, 0x2, RZ ;  /* 0x0000000205057827 */ /* 0x000fe200078e02ff */
[----:B------:R-:W-:Y:S01]  /*0f40*/  ISETP.NE.U32.AND P0, PT, R88, RZ, PT ;  /* 0x000000ff5800720c */ /* 0x000fe20003f05070 */
[----:B------:R-:W-:Y:S01]  /*0f50*/  UIADD3 UR6, UR13, 0x2000, URZ ;  /* 0x000020000d067890 */ /* 0x000fe2000fffe03f */
[----:B------:R-:W-:Y:S01]  /*0f60*/  LOP3.LUT R3, R10, R3, R11, 0xfe, !PT ;  /* 0x000000030a037212 */ /* 0x000fe200078efe0b */
[----:B------:R-:W2:Y:S01]  /*0f70*/  LDC R16, c[0x0][0x268] ;  /* 0x00009a00ff107b82 */ /* 0x000ea20000000800 */
[----:B------:R-:W-:Y:S01]  /*0f80*/  USGXT.U32 UR16, UR16, 0xe ;  /* 0x0000000e1010789a */ /* 0x000fe20008000000 */
[----:B------:R-:W-:Y:S01]  /*0f90*/  IMAD.MOV.U32 R100, RZ, RZ, -0x800000 ;  /* 0xff800000ff647424 */ /* 0x000fe200078e00ff */
[----:B------:R-:W-:Y:S01]  /*0fa0*/  USHF.R.U32.HI UR6, URZ, 0x4, UR6 ;  /* 0x000000043f067899 */ /* 0x000fe20008011606 */
[----:B------:R-:W-:Y:S01]  /*0fb0*/  IMAD.MOV.U32 R101, RZ, RZ, RZ ;  /* 0x000000ffff657224 */ /* 0x000fe200078e00ff */
[----:B------:R-:W-:Y:S01]  /*0fc0*/  UIADD3 UR8, UP0, UR16, 0x80, URZ ;  /* 0x0000008010087890 */ /* 0x000fe2000ff1e03f */
[----:B------:R-:W-:Y:S01]  /*0fd0*/  IMAD.MOV.U32 R103, RZ, RZ, RZ ;  /* 0x000000ffff677224 */ /* 0x000fe200078e00ff */
[----:B------:R-:W-:Y:S01]  /*0fe0*/  USGXT.U32 UR6, UR6, 0xe ;  /* 0x0000000e0606789a */ /* 0x000fe20008000000 */
[----:B0-----:R-:W-:Y:S01]  /*0ff0*/  IMAD R98, R98, UR12, RZ ;  /* 0x0000000c62627c24 */ /* 0x001fe2000f8e02ff */
[----:B------:R-:W-:Y:S01]  /*1000*/  UMOV UR10, 0xfffffffe ;  /* 0xfffffffe000a7882 */ /* 0x000fe20000000000 */
[----:B------:R-:W-:Y:S01]  /*1010*/  UMOV UR11, 0x7fffffdf ;  /* 0x7fffffdf000b7882 */ /* 0x000fe20000000000 */
[----:B------:R-:W-:Y:S01]  /*1020*/  MOV R102, 0xff800000 ;  /* 0xff80000000667802 */ /* 0x000fe20000000f00 */
[----:B------:R-:W-:Y:S01]  /*1030*/  IMAD.MOV.U32 R104, RZ, RZ, -0x800000 ;  /* 0xff800000ff687424 */ /* 0x000fe200078e00ff */
[C---:B------:R-:W-:Y:S01]  /*1040*/  SHF.L.U32 R4, R98.reuse, 0x1, RZ ;  /* 0x0000000162047819 */ /* 0x040fe200000006ff */
[----:B------:R-:W-:Y:S01]  /*1050*/  IMAD.HI R98, R98, 0x2, RZ ;  /* 0x0000000262627827 */ /* 0x000fe200078e02ff */
[----:B------:R-:W-:-:S02]  /*1060*/  CS2R R72, SRZ ;  /* 0x0000000000487805 */ /* 0x000fc4000001ff00 */
[----:B------:R-:W-:Y:S02]  /*1070*/  CS2R R74, SRZ ;  /* 0x00000000004a7805 */ /* 0x000fe4000001ff00 */
[----:B------:R-:W-:Y:S01]  /*1080*/  IADD3 R91, P1, P2, R7, UR4, R4 ;  /* 0x00000004075b7c10 */ /* 0x000fe2000fa3e004 */
[----:B-1----:R-:W-:Y:S01]  /*1090*/  IMAD R7, R6, R9, RZ ;  /* 0x0000000906077224 */ /* 0x002fe200078e02ff */
[----:B------:R-:W-:Y:S01]  /*10a0*/  SGXT.U32 R4, R12, 0x2 ;  /* 0x000000020c04781a */ /* 0x000fe20000000000 */
[----:B------:R-:W-:Y:S01]  /*10b0*/  IMAD R8, R8, UR12, RZ ;  /* 0x0000000c08087c24 */ /* 0x000fe2000f8e02ff */
[----:B------:R-:W-:Y:S01]  /*10c0*/  IADD3.X R17, R5, UR5, R98, P1, P2 ;  /* 0x0000000505117c10 */ /* 0x000fe20008fe4462 */
[----:B------:R-:W-:Y:S01]  /*10d0*/  ULDC.64 UR4, c[0x0][0x220] ;  /* 0x0000880000047ab9 */ /* 0x000fe20000000a00 */
[----:B------:R-:W-:Y:S01]  /*10e0*/  SHF.L.U32 R14, R7, 0x1, RZ ;  /* 0x00000001070e7819 */ /* 0x000fe200000006ff */
[----:B------:R-:W-:Y:S01]  /*10f0*/  IMAD R12, R4, R99, RZ ;  /* 0x00000063040c7224 */ /* 0x000fe200078e02ff */
[----:B------:R-:W-:Y:S01]  /*1100*/  LOP3.LUT R98, R24, 0x6, RZ, 0xc0, !PT ;  /* 0x0000000618627812 */ /* 0x000fe200078ec0ff */
[----:B------:R-:W-:Y:S01]  /*1110*/  IMAD.SHL.U32 R5, R8, 0x2, RZ ;  /* 0x0000000208057824 */ /* 0x000fe200078e00ff */
[----:B------:R-:W-:Y:S01]  /*1120*/  CS2R R76, SRZ ;  /* 0x00000000004c7805 */ /* 0x000fe2000001ff00 */
[C---:B------:R-:W-:Y:S01]  /*1130*/  IMAD R6, R99.reuse, 0x4, R12 ;  /* 0x0000000463067824 */ /* 0x040fe200078e020c */
[----:B------:R-:W-:Y:S01]  /*1140*/  LEA R124, P3, R12, R91, 0x1 ;  /* 0x0000005b0c7c7211 */ /* 0x000fe200078608ff */
[----:B--2---:R-:W-:Y:S01]  /*1150*/  IMAD R11, R4, R16, RZ ;  /* 0x00000010040b7224 */ /* 0x004fe200078e02ff */
[----:B------:R-:W-:Y:S01]  /*1160*/  IADD3 R26, P1, P2, R14, UR4, R5 ;  /* 0x000000040e1a7c10 */ /* 0x000fe2000fa3e005 */
[----:B------:R-:W-:Y:S01]  /*1170*/  IMAD R10, R99, 0x4, R6 ;  /* 0x00000004630a7824 */ /* 0x000fe200078e0206 */
[----:B------:R-:W-:Y:S01]  /*1180*/  LEA.HI.X.SX32 R125, R12, R17, 0x1, P3 ;  /* 0x000000110c7d7211 */ /* 0x000fe200018f0eff */
[----:B------:R-:W-:Y:S01]  /*1190*/  IMAD.HI R5, R8, 0x2, RZ ;  /* 0x0000000208057827 */ /* 0x000fe200078e02ff */
[----:B------:R-:W-:-:S02]  /*11a0*/  LEA R120, P4, R6, R91, 0x1 ;  /* 0x0000005b06787211 */ /* 0x000fc400078808ff */
[----:B------:R-:W-:Y:S02]  /*11b0*/  CS2R R78, SRZ ;  /* 0x00000000004e7805 */ /* 0x000fe4000001ff00 */
[----:B------:R-:W-:Y:S01]  /*11c0*/  LEA R112, P3, R10, R91, 0x1 ;  /* 0x0000005b0a707211 */ /* 0x000fe200078608ff */
[----:B------:R-:W-:Y:S01]  /*11d0*/  IMAD R4, R99, 0x4, R10 ;  /* 0x0000000463047824 */ /* 0x000fe200078e020a */
[----:B------:R-:W-:Y:S01]  /*11e0*/  LEA.HI.X.SX32 R121, R6, R17, 0x1, P4 ;  /* 0x0000001106797211 */ /* 0x000fe200020f0eff */
[----:B------:R-:W-:Y:S01]  /*11f0*/  IMAD.HI R14, R7, 0x2, RZ ;  /* 0x00000002070e7827 */ /* 0x000fe200078e02ff */
[----:B------:R-:W-:Y:S02]  /*1200*/  LEA R7, R16, R11, 0x2 ;  /* 0x0000000b10077211 */ /* 0x000fe400078e10ff */
[----:B------:R-:W-:Y:S02]  /*1210*/  CS2R R80, SRZ ;  /* 0x0000000000507805 */ /* 0x000fe4000001ff00 */
[----:B------:R-:W-:Y:S01]  /*1220*/  LEA R110, P4, R4, R91, 0x1 ;  /* 0x0000005b046e7211 */ /* 0x000fe200078808ff */
[C---:B------:R-:W-:Y:S01]  /*1230*/  IMAD R8, R99.reuse, 0x4, R4 ;  /* 0x0000000463087824 */ /* 0x040fe200078e0204 */
[-C--:B------:R-:W-:Y:S01]  /*1240*/  LEA.HI.X.SX32 R113, R10, R17.reuse, 0x1, P3 ;  /* 0x000000110a717211 */ /* 0x080fe200018f0eff */
[----:B------:R-:W-:Y:S01]  /*1250*/  IMAD R13, R16, 0x4, R7 ;  /* 0x00000004100d7824 */ /* 0x000fe200078e0207 */
[----:B------:R-:W-:Y:S01]  /*1260*/  LEA.HI.X.SX32 R111, R4, R17, 0x1, P4 ;  /* 0x00000011046f7211 */ /* 0x000fe200020f0eff */
[----:B------:R-:W-:Y:S01]  /*1270*/  IMAD.MOV.U32 R105, RZ, RZ, -0x800000 ;  /* 0xff800000ff697424 */ /* 0x000fe200078e00ff */
[----:B------:R-:W-:Y:S01]  /*1280*/  LEA R12, R99, R8, 0x2 ;  /* 0x00000008630c7211 */ /* 0x000fe200078e10ff */
[----:B------:R-:W-:Y:S01]  /*1290*/  IMAD R15, R16, 0x4, R13 ;  /* 0x00000004100f7824 */ /* 0x000fe200078e020d */
[----:B------:R-:W-:-:S02]  /*12a0*/  LEA R96, P3, R8, R91, 0x1 ;  /* 0x0000005b08607211 */ /* 0x000fc400078608ff */
[----:B------:R-:W-:Y:S02]  /*12b0*/  CS2R R82, SRZ ;  /* 0x0000000000527805 */ /* 0x000fe4000001ff00 */
[----:B------:R-:W-:Y:S01]  /*12c0*/  LEA R94, P4, R12, R91, 0x1 ;  /* 0x0000005b0c5e7211 */ /* 0x000fe200078808ff */
[C---:B------:R-:W-:Y:S01]  /*12d0*/  IMAD R6, R99.reuse, 0x4, R12 ;  /* 0x0000000463067824 */ /* 0x040fe200078e020c */
[----:B------:R-:W-:Y:S02]  /*12e0*/  LEA.HI.X.SX32 R97, R8, R17, 0x1, P3 ;  /* 0x0000001108617211 */ /* 0x000fe400018f0eff */
[----:B------:R-:W-:Y:S02]  /*12f0*/  CS2R R84, SRZ ;  /* 0x0000000000547805 */ /* 0x000fe4000001ff00 */
[----:B------:R-:W-:Y:S01]  /*1300*/  IADD3.X R8, R14, UR5, R5, P1, P2 ;  /* 0x000000050e087c10 */ /* 0x000fe20008fe4405 */
[----:B------:R-:W-:Y:S01]  /*1310*/  UMOV UR5, URZ ;  /* 0x0000003f00057c82 */ /* 0x000fe20008000000 */
[----:B------:R-:W-:Y:S01]  /*1320*/  LEA R4, R99, R6, 0x2 ;  /* 0x0000000663047211 */ /* 0x000fe200078e10ff */
[----:B------:R-:W-:Y:S01]  /*1330*/  UIADD3.X UR9, UR5, 0x40000040, URZ, UP0, !UPT ;  /* 0x4000004005097890 */ /* 0x000fe200087fe43f */
[----:B------:R-:W-:-:S02]  /*1340*/  LEA R92, P5, R6, R91, 0x1 ;  /* 0x0000005b065c7211 */ /* 0x000fc400078a08ff */
[----:B------:R-:W-:Y:S02]  /*1350*/  CS2R R86, SRZ ;  /* 0x0000000000567805 */ /* 0x000fe4000001ff00 */
[----:B------:R-:W-:Y:S02]  /*1360*/  LEA R90, P6, R4, R91, 0x1 ;  /* 0x0000005b045a7211 */ /* 0x000fe400078c08ff */
[----:B------:R-:W-:Y:S02]  /*1370*/  CS2R R56, SRZ ;  /* 0x0000000000387805 */ /* 0x000fe4000001ff00 */
[-C--:B------:R-:W-:Y:S02]  /*1380*/  LEA.HI.X.SX32 R93, R6, R17.reuse, 0x1, P5 ;  /* 0x00000011065d7211 */ /* 0x080fe400028f0eff */
[----:B------:R-:W-:Y:S02]  /*1390*/  CS2R R58, SRZ ;  /* 0x00000000003a7805 */ /* 0x000fe4000001ff00 */
[----:B------:R-:W-:Y:S01]  /*13a0*/  LEA.HI.X.SX32 R91, R4, R17, 0x1, P6 ;  /* 0x00000011045b7211 */ /* 0x000fe200030f0eff */
[----:B------:R-:W-:Y:S01]  /*13b0*/  IMAD R4, R16, 0x4, R15 ;  /* 0x0000000410047824 */ /* 0x000fe200078e020f */
[----:B------:R-:W-:-:S02]  /*13c0*/  LEA R88, P1, R11, R26, 0x1 ;  /* 0x0000001a0b587211 */ /* 0x000fc400078208ff */
[----:B------:R-:W-:Y:S02]  /*13d0*/  CS2R R60, SRZ ;  /* 0x00000000003c7805 */ /* 0x000fe4000001ff00 */
[----:B------:R-:W-:Y:S01]  /*13e0*/  LEA R22, P2, R7, R26, 0x1 ;  /* 0x0000001a07167211 */ /* 0x000fe200078408ff */
[----:B------:R-:W-:Y:S01]  /*13f0*/  IMAD R5, R16, 0x4, R4 ;  /* 0x0000000410057824 */ /* 0x000fe200078e0204 */
[-C--:B------:R-:W-:Y:S02]  /*1400*/  LEA.HI.X.SX32 R89, R11, R8.reuse, 0x1, P1 ;  /* 0x000000080b597211 */ /* 0x080fe400008f0eff */
[----:B------:R-:W-:Y:S02]  /*1410*/  CS2R R62, SRZ ;  /* 0x00000000003e7805 */ /* 0x000fe4000001ff00 */
[----:B------:R-:W-:Y:S02]  /*1420*/  LEA.HI.X.SX32 R23, R7, R8, 0x1, P2 ;  /* 0x0000000807177211 */ /* 0x000fe400010f0eff */
[----:B------:R-:W-:-:S02]  /*1430*/  CS2R R64, SRZ ;  /* 0x0000000000407805 */ /* 0x000fc4000001ff00 */
[C---:B------:R-:W-:Y:S02]  /*1440*/  LEA R6, R16.reuse, R5, 0x2 ;  /* 0x0000000510067211 */ /* 0x040fe400078e10ff */
[----:B------:R-:W-:Y:S02]  /*1450*/  CS2R R66, SRZ ;  /* 0x0000000000427805 */ /* 0x000fe4000001ff00 */
[-C--:B------:R-:W-:Y:S02]  /*1460*/  LEA R20, P1, R13, R26.reuse, 0x1 ;  /* 0x0000001a0d147211 */ /* 0x080fe400078208ff */
[----:B------:R-:W-:Y:S02]  /*1470*/  CS2R R68, SRZ ;  /* 0x0000000000447805 */ /* 0x000fe4000001ff00 */
[-C--:B------:R-:W-:Y:S01]  /*1480*/  LEA R18, P3, R15, R26.reuse, 0x1 ;  /* 0x0000001a0f127211 */ /* 0x080fe200078608ff */
[----:B------:R-:W-:Y:S01]  /*1490*/  IMAD R7, R16, 0x4, R6 ;  /* 0x0000000410077824 */ /* 0x000fe200078e0206 */
[----:B------:R-:W-:Y:S01]  /*14a0*/  LEA R14, P2, R5, R26, 0x1 ;  /* 0x0000001a050e7211 */ /* 0x000fe200078408ff */
[----:B------:R-:W-:Y:S01]  /*14b0*/  UMOV UR7, URZ ;  /* 0x0000003f00077c82 */ /* 0x000fe20008000000 */
[----:B------:R-:W-:-:S02]  /*14c0*/  LEA.HI.X.SX32 R95, R12, R17, 0x1, P4 ;  /* 0x000000110c5f7211 */ /* 0x000fc400020f0eff */
[----:B------:R-:W-:Y:S02]  /*14d0*/  CS2R R70, SRZ ;  /* 0x0000000000467805 */ /* 0x000fe4000001ff00 */
[-C--:B------:R-:W-:Y:S01]  /*14e0*/  LEA.HI.X.SX32 R21, R13, R8.reuse, 0x1, P1 ;  /* 0x000000080d157211 */ /* 0x080fe200008f0eff */
[----:B------:R-:W-:Y:S01]  /*14f0*/  UIADD3.64 UR10, UR6, -UR10, URZ ;  /* 0x8000000a060a7297 */ /* 0x000fe2000fffe03f */
[----:B------:R-:W-:Y:S01]  /*1500*/  LEA.HI.X.SX32 R19, R15, R8, 0x1, P3 ;  /* 0x000000080f137211 */ /* 0x000fe200018f0eff */
[----:B------:R-:W-:Y:S01]  /*1510*/  UMOV UR4, URZ ;  /* 0x0000003f00047c82 */ /* 0x000fe20008000000 */
[-C--:B------:R-:W-:Y:S01]  /*1520*/  LEA R16, P1, R4, R26.reuse, 0x1 ;  /* 0x0000001a04107211 */ /* 0x080fe200078208ff */
[----:B------:R-:W-:Y:S01]  /*1530*/  UIADD3.64 UR20, UR8, 0x80, URZ ;  /* 0x0000008008147897 */ /* 0x000fe2000fffe03f */
[-C--:B------:R-:W-:Y:S01]  /*1540*/  LEA R12, P3, R6, R26.reuse, 0x1 ;  /* 0x0000001a060c7211 */ /* 0x080fe200078608ff */
[----:B------:R-:W-:Y:S01]  /*1550*/  UIADD3.64 UR24, UR8, 0x100, URZ ;  /* 0x0000010008187897 */ /* 0x000fe2000fffe03f */
[----:B------:R-:W-:Y:S01]  /*1560*/  LEA R10, P4, R7, R26, 0x1 ;  /* 0x0000001a070a7211 */ /* 0x000fe200078808ff */
[----:B------:R-:W-:Y:S01]  /*1570*/  ULDC UR7, c[0x0][0x238] ;  /* 0x00008e0000077ab9 */ /* 0x000fe20000000800 */
[-C--:B------:R-:W-:Y:S01]  /*1580*/  LEA.HI.X.SX32 R15, R5, R8.reuse, 0x1, P2 ;  /* 0x00000008050f7211 */ /* 0x080fe200010f0eff */
[----:B------:R-:W-:Y:S01]  /*1590*/  UMOV UR18, UR6 ;  /* 0x0000000600127c82 */ /* 0x000fe20008000000 */
[----:B------:R-:W-:Y:S01]  /*15a0*/  SEL R5, RZ, 0x90, !P0 ;  /* 0x00000090ff057807 */ /* 0x000fe20004000000 */
[----:B------:R-:W-:Y:S01]  /*15b0*/  UMOV UR19, 0x80000020 ;  /* 0x8000002000137882 */ /* 0x000fe20000000000 */
[-C--:B------:R-:W-:Y:S01]  /*15c0*/  LEA.HI.X.SX32 R17, R4, R8.reuse, 0x1, P1 ;  /* 0x0000000804117211 */ /* 0x080fe200008f0eff */
[----:B------:R-:W-:Y:S01]  /*15d0*/  IMAD.MOV.U32 R4, RZ, RZ, 0x3f800000 ;  /* 0x3f800000ff047424 */ /* 0x000fe200078e00ff */
[----:B------:R-:W-:-:S02]  /*15e0*/  LEA.HI.X.SX32 R13, R6, R8, 0x1, P3 ;  /* 0x00000008060d7211 */ /* 0x000fc400018f0eff */
[----:B------:R-:W-:Y:S02]  /*15f0*/  LEA.HI.X.SX32 R11, R7, R8, 0x1, P4 ;  /* 0x00000008070b7211 */ /* 0x000fe400020f0eff */
[----:B------:R-:W-:Y:S01]  /*1600*/  LOP3.LUT R8, R5, 0x7e, R24, 0x78, !PT ;  /* 0x0000007e05087812 */ /* 0x000fe200078e7818 */
[----:B------:R-:W-:Y:S01]  /*1610*/  IMAD.MOV.U32 R5, RZ, RZ, 0x3f800000 ;  /* 0x3f800000ff057424 */ /* 0x000fe200078e00ff */
[----:B------:R-:W-:Y:S02]  /*1620*/  MOV R7, 0x3f800000 ;  /* 0x3f80000000077802 */ /* 0x000fe40000000f00 */
[----:B------:R-:W-:Y:S02]  /*1630*/  MOV R6, 0x3f800000 ;  /* 0x3f80000000067802 */ /* 0x000fe40000000f00 */
[C---:B------:R-:W-:Y:S02]  /*1640*/  LOP3.LUT R106, R3.reuse, 0x48, RZ, 0xfc, !PT ;  /* 0x00000048036a7812 */ /* 0x040fe400078efcff */
[----:B------:R-:W-:-:S02]  /*1650*/  LOP3.LUT R107, R3, 0x40, RZ, 0xfc, !PT ;  /* 0x00000040036b7812 */ /* 0x000fc400078efcff */
[----:B------:R-:W-:Y:S02]  /*1660*/  LOP3.LUT R108, R3, 0x8, RZ, 0xfc, !PT ;  /* 0x00000008036c7812 */ /* 0x000fe400078efcff */
[----:B------:R-:W-:-:S07]  /*1670*/  LOP3.LUT R109, R8, 0x20, RZ, 0x3c, !PT ;  /* 0x00000020086d7812 */ /* 0x000fce00078e3cff */
.L_x_1:
[----:B------:R-:W-:-:S04]  /*1680*/  IMAD.WIDE R30, R101, 0x2, R124 ;  /* 0x00000002651e7825 */ /* 0x000fc800078e027c */
[C---:B------:R-:W-:Y:S02]  /*1690*/  IMAD.WIDE R34, R101.reuse, 0x2, R112 ;  /* 0x0000000265227825 */ /* 0x040fe400078e0270 */
[----:B------:R-:W2:Y:S02]  /*16a0*/  LDG.E.U16 R31, desc[UR14][R30.64] ;  /* 0x0000000e1e1f7981 */ /* 0x000ea4000c1e1500 */
[C---:B------:R-:W-:Y:S02]  /*16b0*/  IMAD.WIDE R36, R101.reuse, 0x2, R96 ;  /* 0x0000000265247825 */ /* 0x040fe400078e0260 */
[----:B------:R-:W3:Y:S02]  /*16c0*/  LDG.E.U16 R35, desc[UR14][R34.64] ;  /* 0x0000000e22237981 */ /* 0x000ee4000c1e1500 */
[C---:B------:R-:W-:Y:S02]  /*16d0*/  IMAD.WIDE R38, R101.reuse, 0x2, R92 ;  /* 0x0000000265267825 */ /* 0x040fe400078e025c */
[----:B------:R-:W4:Y:S02]  /*16e0*/  LDG.E.U16 R37, desc[UR14][R36.64] ;  /* 0x0000000e24257981 */ /* 0x000f24000c1e1500 */
[----:B------:R-:W-:-:S02]  /*16f0*/  IMAD.WIDE R32, R101, 0x2, R120 ;  /* 0x0000000265207825 */ /* 0x000fc400078e0278 */
[----:B------:R-:W5:Y:S02]  /*1700*/  LDG.E.U16 R39, desc[UR14][R38.64] ;  /* 0x0000000e26277981 */ /* 0x000f64000c1e1500 */
[C---:B------:R-:W-:Y:S02]  /*1710*/  IMAD.WIDE R28, R101.reuse, 0x2, R110 ;  /* 0x00000002651c7825 */ /* 0x040fe400078e026e */
[----:B------:R-:W5:Y:S02]  /*1720*/  LDG.E.U16 R40, desc[UR14][R32.64] ;  /* 0x0000000e20287981 */ /* 0x000f64000c1e1500 */
[C---:B------:R-:W-:Y:S02]  /*1730*/  IMAD.WIDE R24, R101.reuse, 0x2, R94 ;  /* 0x0000000265187825 */ /* 0x040fe400078e025e */
[----:B------:R0:W5:Y:S02]  /*1740*/  LDG.E.U16 R42, desc[UR14][R28.64] ;  /* 0x0000000e1c2a7981 */ /* 0x000164000c1e1500 */
[----:B------:R-:W-:-:S02]  /*1750*/  IMAD.WIDE R26, R101, 0x2, R90 ;  /* 0x00000002651a7825 */ /* 0x000fc400078e025a */
[----:B------:R1:W5:Y:S04]  /*1760*/  LDG.E.U16 R44, desc[UR14][R24.64] ;  /* 0x0000000e182c7981 */ /* 0x000368000c1e1500 */
[----:B------:R1:W5:Y:S01]  /*1770*/  LDG.E.U16 R34, desc[UR14][R26.64] ;  /* 0x0000000e1a227981 */ /* 0x000362000c1e1500 */
[----:B------:R-:W-:Y:S01]  /*1780*/  BAR.SYNC.DEFER_BLOCKING 0x0 ;  /* 0x0000000000007b1d */ /* 0x000fe20000010000 */
[----:B------:R-:W-:-:S04]  /*1790*/  IMAD.WIDE R122, R103, 0x2, R12 ;  /* 0x00000002677a7825 */ /* 0x000fc800078e020c */
[----:B0-----:R-:W-:-:S04]  /*17a0*/  IMAD.WIDE R28, R103, 0x2, R88 ;  /* 0x00000002671c7825 */ /* 0x001fc800078e0258 */
[----:B------:R-:W-:-:S04]  /*17b0*/  IMAD.WIDE R32, R103, 0x2, R16 ;  /* 0x0000000267207825 */ /* 0x000fc800078e0210 */
[----:B-1----:R-:W-:-:S04]  /*17c0*/  IMAD.WIDE R24, R103, 0x2, R18 ;  /* 0x0000000267187825 */ /* 0x002fc800078e0212 */
[C---:B------:R-:W-:Y:S01]  /*17d0*/  IMAD.WIDE R26, R103.reuse, 0x2, R22 ;  /* 0x00000002671a7825 */ /* 0x040fe200078e0216 */
[----:B------:R-:W-:Y:S01]  /*17e0*/  UMOV UR17, 0x40000040 ;  /* 0x4000004000117882 */ /* 0x000fe20000000000 */
[----:B------:R-:W-:Y:S01]  /*17f0*/  UMOV UR22, UR18 ;  /* 0x0000001200167c82 */ /* 0x000fe20008000000 */
[----:B------:R-:W-:Y:S01]  /*1800*/  UMOV UR23, UR19 ;  /* 0x0000001300177c82 */ /* 0x000fe20008000000 */
[----:B--2---:R0:W-:Y:S04]  /*1810*/  STS.U16 [R8+UR13+0x2000], R31 ;  /* 0x0020001f08007988 */ /* 0x0041e8000800040d */
[----:B---3--:R-:W-:Y:S04]  /*1820*/  STS.U16 [R8+UR13+0x2200], R35 ;  /* 0x0022002308007988 */ /* 0x008fe8000800040d */
[----:B----4-:R-:W-:Y:S04]  /*1830*/  STS.U16 [R8+UR13+0x2400], R37 ;  /* 0x0024002508007988 */ /* 0x010fe8000800040d */
[----:B-----5:R-:W-:Y:S04]  /*1840*/  STS.U16 [R8+UR13+0x2600], R39 ;  /* 0x0026002708007988 */ /* 0x020fe8000800040d */
[----:B------:R-:W-:Y:S04]  /*1850*/  STS.U16 [R109+UR13+0x2100], R40 ;  /* 0x002100286d007988 */ /* 0x000fe8000800040d */
[----:B------:R-:W-:Y:S04]  /*1860*/  STS.U16 [R109+UR13+0x2300], R42 ;  /* 0x0023002a6d007988 */ /* 0x000fe8000800040d */
[----:B------:R-:W-:Y:S04]  /*1870*/  STS.U16 [R109+UR13+0x2500], R44 ;  /* 0x0025002c6d007988 */ /* 0x000fe8000800040d */
[----:B------:R1:W-:Y:S01]  /*1880*/  STS.U16 [R109+UR13+0x2700], R34 ;  /* 0x002700226d007988 */ /* 0x0003e2000800040d */
[----:B------:R2:W-:Y:S06]  /*1890*/  MEMBAR.ALL.CTA ;  /* 0x0000000000007992 */ /* 0x0005ec0000008000 */
[----:B--2---:R-:W2:Y:S01]  /*18a0*/  FENCE.VIEW.ASYNC.S ;  /* 0x00000000000073c6 */ /* 0x004ea20000000000 */
[C---:B0-----:R-:W-:Y:S01]  /*18b0*/  IMAD.WIDE R30, R103.reuse, 0x2, R20 ;  /* 0x00000002671e7825 */ /* 0x041fe200078e0214 */
[----:B--2---:R-:W-:Y:S06]  /*18c0*/  BAR.SYNC.DEFER_BLOCKING 0x0 ;  /* 0x0000000000007b1d */ /* 0x004fec0000010000 */
[----:B------:R0:W2:Y:S04]  /*18d0*/  LDG.E.U16 R115, desc[UR14][R28.64] ;  /* 0x0000000e1c737981 */ /* 0x0000a8000c1e1500 */
[----:B------:R-:W3:Y:S04]  /*18e0*/  LDG.E.U16 R117, desc[UR14][R30.64] ;  /* 0x0000000e1e757981 */ /* 0x000ee8000c1e1500 */
[----:B------:R-:W4:Y:S04]  /*18f0*/  LDG.E.U16 R119, desc[UR14][R32.64] ;  /* 0x0000000e20777981 */ /* 0x000f28000c1e1500 */
[----:B------:R-:W5:Y:S04]  /*1900*/  LDG.E.U16 R123, desc[UR14][R122.64] ;  /* 0x0000000e7a7b7981 */ /* 0x000f68000c1e1500 */
[----:B------:R-:W5:Y:S01]  /*1910*/  LDG.E.U16 R114, desc[UR14][R24.64] ;  /* 0x0000000e18727981 */ /* 0x000f62000c1e1500 */
[----:B0-----:R-:W-:-:S05]  /*1920*/  IMAD.WIDE R28, R103, 0x2, R14 ;  /* 0x00000002671c7825 */ /* 0x001fca00078e020e */
[----:B------:R-:W5:Y:S01]  /*1930*/  LDG.E.U16 R116, desc[UR14][R28.64] ;  /* 0x0000000e1c747981 */ /* 0x000f62000c1e1500 */
[----:B-1----:R-:W-:-:S03]  /*1940*/  IMAD.WIDE R34, R103, 0x2, R10 ;  /* 0x0000000267227825 */ /* 0x002fc600078e020a */
[----:B------:R-:W5:Y:S04]  /*1950*/  LDG.E.U16 R122, desc[UR14][R26.64] ;  /* 0x0000000e1a7a7981 */ /* 0x000f68000c1e1500 */
[----:B------:R0:W5:Y:S02]  /*1960*/  LDG.E.U16 R118, desc[UR14][R34.64] ;  /* 0x0000000e22767981 */ /* 0x000164000c1e1500 */
[----:B0-----:R-:W-:-:S06]  /*1970*/  WARPGROUP.ARRIVE ;  /* 0x00000000000079c5 */ /* 0x001fcc0000000000 */
[----:B------:R-:W-:Y:S01]  /*1980*/  HGMMA.64x32x16.F32.BF16 R40, gdesc[UR16].tnspA, RZ, !UPT ;  /* 0x20600000102879f0 */ /* 0x000fe2000c7018ff */
[----:B------:R-:W-:-:S03]  /*1990*/  UMOV UR26, UR10 ;  /* 0x0000000a001a7c82 */ /* 0x000fc60008000000 */
[----:B------:R-:W-:Y:S04]  /*19a0*/  HGMMA.64x32x16.F32.BF16 R40, gdesc[UR8].tnspA, R40 ;  /* 0x20600000082879f0 */ /* 0x000fe80008701828 */
[----:B------:R-:W-:Y:S01]  /*19b0*/  HGMMA.64x32x16.F32.BF16 R24, gdesc[UR20].tnspA, RZ, !UPT ;  /* 0x20600000141879f0 */ /* 0x000fe2000c7018ff */
[----:B------:R-:W-:-:S03]  /*19c0*/  UMOV UR27, UR11 ;  /* 0x0000000b001b7c82 */ /* 0x000fc60008000000 */
[----:B------:R-:W-:Y:S03]  /*19d0*/  HGMMA.64x32x16.F32.BF16 R24, gdesc[UR24].tnspA, R24, gsb0 ;  /* 0x20600000181879f0 */ /* 0x000fe60008001818 */
[----:B------:R-:W-:Y:S02]  /*19e0*/  WARPGROUP.DEPBAR.LE gsb0, 0x0 ;  /* 0x00008000000079c5 */ /* 0x000fe40000010000 */
[----:B------:R-:W-:Y:S01]  /*19f0*/  BAR.SYNC.DEFER_BLOCKING 0x0 ;  /* 0x0000000000007b1d */ /* 0x000fe20000010000 */
[----:B------:R-:W-:Y:S01]  /*1a00*/  FMUL R45, R45, UR7 ;  /* 0x000000072d2d7c20 */ /* 0x000fe20008400000 */
[----:B------:R-:W-:Y:S01]  /*1a10*/  FMUL R47, R47, UR7 ;  /* 0x000000072f2f7c20 */ /* 0x000fe20008400000 */
[----:B------:R-:W-:Y:S01]  /*1a20*/  FMUL R48, R48, UR7 ;  /* 0x0000000730307c20 */ /* 0x000fe20008400000 */
[----:B------:R-:W-:Y:S01]  /*1a30*/  FMUL R32, R32, UR7 ;  /* 0x0000000720207c20 */ /* 0x000fe20008400000 */
[----:B------:R-:W-:Y:S01]  /*1a40*/  FMUL R49, R49, UR7 ;  /* 0x0000000731317c20 */ /* 0x000fe20008400000 */
[----:B------:R-:W-:Y:S01]  /*1a50*/  FMUL R54, R54, UR7 ;  /* 0x0000000736367c20 */ /* 0x000fe20008400000 */
[----:B--2---:R-:W-:Y:S04]  /*1a60*/  STS.U16 [R8+UR13+0x2000], R115 ;  /* 0x0020007308007988 */ /* 0x004fe8000800040d */
[----:B---3--:R-:W-:Y:S04]  /*1a70*/  STS.U16 [R8+UR13+0x2200], R117 ;  /* 0x0022007508007988 */ /* 0x008fe8000800040d */
[----:B----4-:R-:W-:Y:S04]  /*1a80*/  STS.U16 [R8+UR13+0x2400], R119 ;  /* 0x0024007708007988 */ /* 0x010fe8000800040d */
[----:B-----5:R-:W-:Y:S04]  /*1a90*/  STS.U16 [R8+UR13+0x2600], R123 ;  /* 0x0026007b08007988 */ /* 0x020fe8000800040d */
[----:B------:R0:W-:Y:S02]  /*1aa0*/  STS.U16 [R109+UR13+0x2300], R114 ;  /* 0x002300726d007988 */ /* 0x0001e4000800040d */
[----:B0-----:R-:W-:-:S04]  /*1ab0*/  IADD3 R114, P0, R98, UR4, RZ ;  /* 0x0000000462727c10 */ /* 0x001fc8000ff1e0ff */
[----:B------:R-:W-:-:S04]  /*1ac0*/  IADD3 R115, P4, R114, 0x9, RZ ;  /* 0x0000000972737810 */ /* 0x000fc80007f9e0ff */
[C---:B------:R-:W-:Y:S02]  /*1ad0*/  ISETP.GT.U32.AND P1, PT, R115.reuse, R3, PT ;  /* 0x000000037300720c */ /* 0x040fe40003f24070 */
[C---:B------:R-:W-:Y:S02]  /*1ae0*/  ISETP.GT.U32.AND P3, PT, R115.reuse, R108, PT ;  /* 0x0000006c7300720c */ /* 0x040fe40003f64070 */
[C---:B------:R-:W-:Y:S02]  /*1af0*/  ISETP.GT.U32.AND P6, PT, R115.reuse, R107, PT ;  /* 0x0000006b7300720c */ /* 0x040fe40003fc4070 */
[----:B------:R-:W-:Y:S02]  /*1b00*/  ISETP.GT.U32.AND P2, PT, R115, R106, PT ;  /* 0x0000006a7300720c */ /* 0x000fe40003f44070 */
[----:B------:R-:W-:-:S05]  /*1b10*/  IADD3.X R115, RZ, UR5, RZ, P0, !PT ;  /* 0x00000005ff737c10 */ /* 0x000fca00087fe4ff */
[----:B------:R-:W-:-:S05]  /*1b20*/  IMAD.X R117, RZ, RZ, R115, P4 ;  /* 0x000000ffff757224 */ /* 0x000fca00020e0673 */
[C---:B------:R-:W-:Y:S02]  /*1b30*/  ISETP.GT.U32.AND.EX P1, PT, R117.reuse, RZ, PT, P1 ;  /* 0x000000ff7500720c */ /* 0x040fe40003f24110 */
[C---:B------:R-:W-:Y:S02]  /*1b40*/  ISETP.GT.U32.AND.EX P3, PT, R117.reuse, RZ, PT, P3 ;  /* 0x000000ff7500720c */ /* 0x040fe40003f64130 */
[C---:B------:R-:W-:Y:S02]  /*1b50*/  ISETP.GT.U32.AND.EX P6, PT, R117.reuse, RZ, PT, P6 ;  /* 0x000000ff7500720c */ /* 0x040fe40003fc4160 */
[----:B------:R-:W-:Y:S02]  /*1b60*/  ISETP.GT.U32.AND.EX P2, PT, R117, RZ, PT, P2 ;  /* 0x000000ff7500720c */ /* 0x000fe40003f44120 */
[----:B------:R-:W-:Y:S01]  /*1b70*/  IADD3 R117, P5, R114, 0x10, RZ ;  /* 0x0000001072757810 */ /* 0x000fe20007fbe0ff */
[----:B------:R0:W-:Y:S01]  /*1b80*/  STS.U16 [R109+UR13+0x2500], R116 ;  /* 0x002500746d007988 */ /* 0x0001e2000800040d */
[----:B------:R-:W-:-:S02]  /*1b90*/  FSEL R45, R45, -INF , !P1 ;  /* 0xff8000002d2d7808 */ /* 0x000fc40004800000 */
[C---:B------:R-:W-:Y:S02]  /*1ba0*/  ISETP.GT.U32.AND P4, PT, R117.reuse, R3, PT ;  /* 0x000000037500720c */ /* 0x040fe40003f84070 */
[C---:B------:R-:W-:Y:S02]  /*1bb0*/  ISETP.GT.U32.AND P0, PT, R117.reuse, R108, PT ;  /* 0x0000006c7500720c */ /* 0x040fe40003f04070 */
[C---:B------:R-:W-:Y:S01]  /*1bc0*/  ISETP.GT.U32.AND P1, PT, R117.reuse, R106, PT ;  /* 0x0000006a7500720c */ /* 0x040fe20003f24070 */
[----:B0-----:R-:W-:Y:S01]  /*1bd0*/  IMAD.X R116, RZ, RZ, R115, P5 ;  /* 0x000000ffff747224 */ /* 0x001fe200028e0673 */
[----:B------:R-:W-:Y:S01]  /*1be0*/  ISETP.GT.U32.AND P5, PT, R117, R107, PT ;  /* 0x0000006b7500720c */ /* 0x000fe20003fa4070 */
[----:B------:R-:W-:Y:S01]  /*1bf0*/  FMUL R117, R29, UR7 ;  /* 0x000000071d757c20 */ /* 0x000fe20008400000 */
[----:B------:R0:W-:Y:S02]  /*1c00*/  STS.U16 [R109+UR13+0x2700], R118 ;  /* 0x002700766d007988 */ /* 0x0001e4000800040d */
[----:B------:R-:W-:-:S02]  /*1c10*/  ISETP.GT.U32.AND.EX P4, PT, R116, RZ, PT, P4 ;  /* 0x000000ff7400720c */ /* 0x000fc40003f84140 */
[C---:B------:R-:W-:Y:S02]  /*1c20*/  ISETP.GT.U32.AND.EX P0, PT, R116.reuse, RZ, PT, P0 ;  /* 0x000000ff7400720c */ /* 0x040fe40003f04100 */
[C---:B------:R-:W-:Y:S02]  /*1c30*/  ISETP.GT.U32.AND.EX P5, PT, R116.reuse, RZ, PT, P5 ;  /* 0x000000ff7400720c */ /* 0x040fe40003fa4150 */
[----:B------:R-:W-:Y:S01]  /*1c40*/  ISETP.GT.U32.AND.EX P1, PT, R116, RZ, PT, P1 ;  /* 0x000000ff7400720c */ /* 0x000fe20003f24110 */
[----:B------:R-:W-:Y:S01]  /*1c50*/  FMUL R116, R50, UR7 ;  /* 0x0000000732747c20 */ /* 0x000fe20008400000 */
[----:B------:R-:W-:Y:S02]  /*1c60*/  FSEL R29, R47, -INF , !P3 ;  /* 0xff8000002f1d7808 */ /* 0x000fe40005800000 */
[----:B0-----:R-:W-:Y:S02]  /*1c70*/  IADD3 R118, P3, R114, 0x11, RZ ;  /* 0x0000001172767810 */ /* 0x001fe40007f7e0ff */
[----:B------:R-:W-:-:S02]  /*1c80*/  FSEL R50, R48, -INF , !P4 ;  /* 0xff80000030327808 */ /* 0x000fc40006000000 */
[----:B------:R-:W-:Y:S02]  /*1c90*/  FSEL R48, R116, -INF , !P0 ;  /* 0xff80000074307808 */ /* 0x000fe40004000000 */
[----:B------:R-:W-:Y:S02]  /*1ca0*/  FSEL R47, R117, -INF , !P6 ;  /* 0xff800000752f7808 */ /* 0x000fe40007000000 */
[----:B------:R-:W-:Y:S02]  /*1cb0*/  IADD3.X R116, RZ, R115, RZ, P3, !PT ;  /* 0x00000073ff747210 */ /* 0x000fe40001ffe4ff */
[C---:B------:R-:W-:Y:S02]  /*1cc0*/  ISETP.GT.U32.AND P6, PT, R118.reuse, R3, PT ;  /* 0x000000037600720c */ /* 0x040fe40003fc4070 */
[C---:B------:R-:W-:Y:S02]  /*1cd0*/  ISETP.GT.U32.AND P4, PT, R118.reuse, R108, PT ;  /* 0x0000006c7600720c */ /* 0x040fe40003f84070 */
[----:B------:R-:W-:-:S02]  /*1ce0*/  ISETP.GT.U32.AND P3, PT, R118, R107, PT ;  /* 0x0000006b7600720c */ /* 0x000fc40003f64070 */
[----:B------:R-:W-:Y:S02]  /*1cf0*/  ISETP.GT.U32.AND P0, PT, R118, R106, PT ;  /* 0x0000006a7600720c */ /* 0x000fe40003f04070 */
[C---:B------:R-:W-:Y:S02]  /*1d00*/  ISETP.GT.U32.AND.EX P6, PT, R116.reuse, RZ, PT, P6 ;  /* 0x000000ff7400720c */ /* 0x040fe40003fc4160 */
[C---:B------:R-:W-:Y:S02]  /*1d10*/  ISETP.GT.U32.AND.EX P4, PT, R116.reuse, RZ, PT, P4 ;  /* 0x000000ff7400720c */ /* 0x040fe40003f84140 */
[C---:B------:R-:W-:Y:S02]  /*1d20*/  ISETP.GT.U32.AND.EX P3, PT, R116.reuse, RZ, PT, P3 ;  /* 0x000000ff7400720c */ /* 0x040fe40003f64130 */
[----:B------:R-:W-:Y:S01]  /*1d30*/  ISETP.GT.U32.AND.EX P0, PT, R116, RZ, PT, P0 ;  /* 0x000000ff7400720c */ /* 0x000fe20003f04100 */
[----:B------:R-:W-:Y:S01]  /*1d40*/  FMUL R116, R51, UR7 ;  /* 0x0000000733747c20 */ /* 0x000fe20008400000 */
[----:B------:R-:W-:-:S02]  /*1d50*/  FSEL R32, R32, -INF , !P5 ;  /* 0xff80000020207808 */ /* 0x000fc40006800000 */
[----:B------:R-:W-:Y:S01]  /*1d60*/  IADD3 R118, P5, R114, 0x18, RZ ;  /* 0x0000001872767810 */ /* 0x000fe20007fbe0ff */
[----:B------:R-:W-:Y:S01]  /*1d70*/  FMUL R117, R33, UR7 ;  /* 0x0000000721757c20 */ /* 0x000fe20008400000 */
[----:B------:R-:W-:Y:S02]  /*1d80*/  FSEL R33, R116, -INF , !P4 ;  /* 0xff80000074217808 */ /* 0x000fe40006000000 */
[----:B------:R-:W-:Y:S01]  /*1d90*/  FSEL R51, R49, -INF , !P6 ;  /* 0xff80000031337808 */ /* 0x000fe20007000000 */
[----:B------:R-:W-:Y:S01]  /*1da0*/  IMAD.X R116, RZ, RZ, R115, P5 ;  /* 0x000000ffff747224 */ /* 0x000fe200028e0673 */
[----:B------:R-:W-:Y:S02]  /*1db0*/  ISETP.GT.U32.AND P6, PT, R118, R3, PT ;  /* 0x000000037600720c */ /* 0x000fe40003fc4070 */
[----:B------:R-:W-:Y:S01]  /*1dc0*/  FSEL R49, R117, -INF , !P3 ;  /* 0xff80000075317808 */ /* 0x000fe20005800000 */
[----:B------:R-:W-:Y:S01]  /*1dd0*/  FMUL R117, R52, UR7 ;  /* 0x0000000734757c20 */ /* 0x000fe20008400000 */
[----:B------:R-:W-:-:S02]  /*1de0*/  ISETP.GT.U32.AND P4, PT, R118, R108, PT ;  /* 0x0000006c7600720c */ /* 0x000fc40003f84070 */
[C---:B------:R-:W-:Y:S02]  /*1df0*/  ISETP.GT.U32.AND P5, PT, R118.reuse, R107, PT ;  /* 0x0000006b7600720c */ /* 0x040fe40003fa4070 */
[----:B------:R-:W-:Y:S02]  /*1e00*/  ISETP.GT.U32.AND P3, PT, R118, R106, PT ;  /* 0x0000006a7600720c */ /* 0x000fe40003f64070 */
[C---:B------:R-:W-:Y:S02]  /*1e10*/  ISETP.GT.U32.AND.EX P6, PT, R116.reuse, RZ, PT, P6 ;  /* 0x000000ff7400720c */ /* 0x040fe40003fc4160 */
[C---:B------:R-:W-:Y:S02]  /*1e20*/  ISETP.GT.U32.AND.EX P4, PT, R116.reuse, RZ, PT, P4 ;  /* 0x000000ff7400720c */ /* 0x040fe40003f84140 */
[C---:B------:R-:W-:Y:S02]  /*1e30*/  ISETP.GT.U32.AND.EX P5, PT, R116.reuse, RZ, PT, P5 ;  /* 0x000000ff7400720c */ /* 0x040fe40003fa4150 */
[----:B------:R-:W-:-:S02]  /*1e40*/  ISETP.GT.U32.AND.EX P3, PT, R116, RZ, PT, P3 ;  /* 0x000000ff7400720c */ /* 0x000fc40003f64130 */
[----:B------:R-:W-:Y:S02]  /*1e50*/  FSEL R117, R117, -INF , !P6 ;  /* 0xff80000075757808 */ /* 0x000fe40007000000 */
[----:B------:R-:W-:Y:S01]  /*1e60*/  IADD3 R116, P6, R114, 0x8, RZ ;  /* 0x0000000872747810 */ /* 0x000fe20007fde0ff */
[----:B------:R-:W-:Y:S01]  /*1e70*/  FMUL R52, R36, UR7 ;  /* 0x0000000724347c20 */ /* 0x000fe20008400000 */
[----:B------:R-:W-:Y:S02]  /*1e80*/  FSEL R36, R54, -INF , !P4 ;  /* 0xff80000036247808 */ /* 0x000fe40006000000 */
[----:B------:R-:W-:Y:S01]  /*1e90*/  ISETP.GT.U32.AND P4, PT, R116, R3, PT ;  /* 0x000000037400720c */ /* 0x000fe20003f84070 */
[----:B------:R-:W-:Y:S01]  /*1ea0*/  IMAD.X R54, RZ, RZ, R115, P6 ;  /* 0x000000ffff367224 */ /* 0x000fe200030e0673 */
[----:B------:R-:W-:Y:S01]  /*1eb0*/  FSEL R52, R52, -INF , !P5 ;  /* 0xff80000034347808 */ /* 0x000fe20006800000 */
[----:B------:R-:W-:Y:S01]  /*1ec0*/  FMUL R119, R44, UR7 ;  /* 0x000000072c777c20 */ /* 0x000fe20008400000 */
[----:B------:R-:W-:-:S02]  /*1ed0*/  ISETP.GT.U32.AND P5, PT, R116, R107, PT ;  /* 0x0000006b7400720c */ /* 0x000fc40003fa4070 */
[----:B------:R-:W-:Y:S01]  /*1ee0*/  ISETP.GT.U32.AND.EX P4, PT, R54, RZ, PT, P4 ;  /* 0x000000ff3600720c */ /* 0x000fe20003f84140 */
[----:B------:R-:W-:Y:S01]  /*1ef0*/  FMUL R28, R28, UR7 ;  /* 0x000000071c1c7c20 */ /* 0x000fe20008400000 */
[----:B------:R-:W-:Y:S02]  /*1f00*/  ISETP.GT.U32.AND.EX P5, PT, R54, RZ, PT, P5 ;  /* 0x000000ff3600720c */ /* 0x000fe40003fa4150 */
[----:B------:R-:W-:Y:S02]  /*1f10*/  FSEL R119, R119, -INF , !P4 ;  /* 0xff80000077777808 */ /* 0x000fe40006000000 */
[-C--:B------:R-:W-:Y:S01]  /*1f20*/  ISETP.GT.U32.AND P4, PT, R114, R3.reuse, PT ;  /* 0x000000037200720c */ /* 0x080fe20003f84070 */
[----:B------:R-:W-:Y:S01]  /*1f30*/  FMUL R118, R40, UR7 ;  /* 0x0000000728767c20 */ /* 0x000fe20008400000 */
[----:B------:R-:W-:Y:S01]  /*1f40*/  FSEL R28, R28, -INF , !P5 ;  /* 0xff8000001c1c7808 */ /* 0x000fe20006800000 */
[----:B------:R-:W-:Y:S01]  /*1f50*/  FMUL R44, R46, UR7 ;  /* 0x000000072e2c7c20 */ /* 0x000fe20008400000 */
[----:B------:R-:W-:-:S02]  /*1f60*/  ISETP.GE.U32.AND P5, PT, R114, R3, PT ;  /* 0x000000037200720c */ /* 0x000fc40003fa6070 */
[----:B------:R-:W-:Y:S01]  /*1f70*/  ISETP.GT.U32.AND.EX P4, PT, R115, RZ, PT, P4 ;  /* 0x000000ff7300720c */ /* 0x000fe20003f84140 */
[----:B------:R-:W-:Y:S01]  /*1f80*/  FMUL R41, R41, UR7 ;  /* 0x0000000729297c20 */ /* 0x000fe20008400000 */
[----:B------:R-:W-:Y:S02]  /*1f90*/  ISETP.GE.U32.AND.EX P5, PT, R115, RZ, PT, P5 ;  /* 0x000000ff7300720c */ /* 0x000fe40003fa6150 */
[----:B------:R-:W-:Y:S02]  /*1fa0*/  FSEL R118, R118, -INF , !P4 ;  /* 0xff80000076767808 */ /* 0x000fe40006000000 */
[----:B------:R-:W-:Y:S02]  /*1fb0*/  FSEL R44, R44, -INF , !P4 ;  /* 0xff8000002c2c7808 */ /* 0x000fe40006000000 */
[----:B------:R-:W-:Y:S02]  /*1fc0*/  ISETP.GT.U32.AND P4, PT, R114, R108, PT ;  /* 0x0000006c7200720c */ /* 0x000fe40003f84070 */
[----:B------:R-:W-:Y:S01]  /*1fd0*/  ISETP.GT.U32.AND P6, PT, R116, R106, PT ;  /* 0x0000006a7400720c */ /* 0x000fe20003fc4070 */
[----:B------:R-:W-:Y:S01]  /*1fe0*/  FMUL R116, R42, UR7 ;  /* 0x000000072a747c20 */ /* 0x000fe20008400000 */
[----:B------:R-:W-:-:S02]  /*1ff0*/  FSEL R41, R41, -INF , !P5 ;  /* 0xff80000029297808 */ /* 0x000fc40006800000 */
[----:B------:R-:W-:Y:S02]  /*2000*/  ISETP.GE.U32.AND P5, PT, R114, R108, PT ;  /* 0x0000006c7200720c */ /* 0x000fe40003fa6070 */
[----:B------:R-:W-:Y:S02]  /*2010*/  ISETP.GT.U32.AND.EX P4, PT, R115, RZ, PT, P4 ;  /* 0x000000ff7300720c */ /* 0x000fe40003f84140 */
[----:B------:R-:W-:Y:S01]  /*2020*/  ISETP.GT.U32.AND.EX P6, PT, R54, RZ, PT, P6 ;  /* 0x000000ff3600720c */ /* 0x000fe20003fc4160 */
[----:B------:R-:W-:Y:S01]  /*2030*/  FMUL R54, R43, UR7 ;  /* 0x000000072b367c20 */ /* 0x000fe20008400000 */
[----:B------:R-:W-:Y:S02]  /*2040*/  ISETP.GE.U32.AND.EX P5, PT, R115, RZ, PT, P5 ;  /* 0x000000ff7300720c */ /* 0x000fe40003fa6150 */
[----:B------:R-:W-:Y:S02]  /*2050*/  FSEL R116, R116, -INF , !P4 ;  /* 0xff80000074747808 */ /* 0x000fe40006000000 */
[----:B------:R-:W-:-:S02]  /*2060*/  ISETP.GT.U32.AND P4, PT, R114, R107, PT ;  /* 0x0000006b7200720c */ /* 0x000fc40003f84070 */
[----:B------:R-:W-:Y:S01]  /*2070*/  FMNMX R40, R118, R41, !PT ;  /* 0x0000002976287209 */ /* 0x000fe20007800000 */
[----:B------:R-:W-:Y:S01]  /*2080*/  FMUL R43, R24, UR7 ;  /* 0x00000007182b7c20 */ /* 0x000fe20008400000 */
[----:B------:R-:W-:Y:S02]  /*2090*/  FSEL R54, R54, -INF , !P5 ;  /* 0xff80000036367808 */ /* 0x000fe40006800000 */
[----:B------:R-:W-:Y:S02]  /*20a0*/  ISETP.GE.U32.AND P5, PT, R114, R107, PT ;  /* 0x0000006b7200720c */ /* 0x000fe40003fa6070 */
[----:B------:R-:W-:Y:S02]  /*20b0*/  ISETP.GT.U32.AND.EX P4, PT, R115, RZ, PT, P4 ;  /* 0x000000ff7300720c */ /* 0x000fe40003f84140 */
[----:B------:R-:W-:Y:S01]  /*20c0*/  FMNMX R40, R119, R40, !PT ;  /* 0x0000002877287209 */ /* 0x000fe20007800000 */
[----:B------:R-:W-:Y:S01]  /*20d0*/  FMUL R42, R25, UR7 ;  /* 0x00000007192a7c20 */ /* 0x000fe20008400000 */
[----:B------:R-:W-:Y:S01]  /*20e0*/  ISETP.GE.U32.AND.EX P5, PT, R115, RZ, PT, P5 ;  /* 0x000000ff7300720c */ /* 0x000fe20003fa6150 */
[----:B------:R-:W-:Y:S01]  /*20f0*/  FMUL R123, R53, UR7 ;  /* 0x00000007357b7c20 */ /* 0x000fe20008400000 */
[----:B------:R-:W-:-:S02]  /*2100*/  FSEL R43, R43, -INF , !P4 ;  /* 0xff8000002b2b7808 */ /* 0x000fc40006000000 */
[----:B------:R-:W-:Y:S02]  /*2110*/  IADD3 R25, P4, R114, 0x19, RZ ;  /* 0x0000001972197810 */ /* 0x000fe40007f9e0ff */
[----:B------:R-:W-:Y:S02]  /*2120*/  FMNMX R53, R45, R40, !PT ;  /* 0x000000282d357209 */ /* 0x000fe40007800000 */
[----:B------:R-:W-:Y:S02]  /*2130*/  FSEL R42, R42, -INF , !P5 ;  /* 0xff8000002a2a7808 */ /* 0x000fe40006800000 */
[----:B------:R-:W-:Y:S02]  /*2140*/  ISETP.GT.U32.AND P5, PT, R25, R3, PT ;  /* 0x000000031900720c */ /* 0x000fe40003fa4070 */
[----:B------:R-:W-:Y:S02]  /*2150*/  IADD3.X R24, RZ, R115, RZ, P4, !PT ;  /* 0x00000073ff187210 */ /* 0x000fe400027fe4ff */
[----:B------:R-:W-:-:S02]  /*2160*/  FMNMX R40, R50, R53, !PT ;  /* 0x0000003532287209 */ /* 0x000fc40007800000 */
[----:B------:R-:W-:Y:S01]  /*2170*/  ISETP.GT.U32.AND P4, PT, R25, R108, PT ;  /* 0x0000006c1900720c */ /* 0x000fe20003f84070 */
[----:B------:R-:W-:Y:S01]  /*2180*/  FMUL R46, R55, UR7 ;  /* 0x00000007372e7c20 */ /* 0x000fe20008400000 */
[C---:B------:R-:W-:Y:S02]  /*2190*/  ISETP.GT.U32.AND.EX P5, PT, R24.reuse, RZ, PT, P5 ;  /* 0x000000ff1800720c */ /* 0x040fe40003fa4150 */
[----:B------:R-:W-:Y:S02]  /*21a0*/  FMNMX R40, R51, R40, !PT ;  /* 0x0000002833287209 */ /* 0x000fe40007800000 */
[----:B------:R-:W-:Y:S02]  /*21b0*/  ISETP.GT.U32.AND.EX P4, PT, R24, RZ, PT, P4 ;  /* 0x000000ff1800720c */ /* 0x000fe40003f84140 */
[----:B------:R-:W-:Y:S02]  /*21c0*/  FSEL R123, R123, -INF , !P5 ;  /* 0xff8000007b7b7808 */ /* 0x000fe40006800000 */
[----:B------:R-:W-:-:S02]  /*21d0*/  FMNMX R40, R117, R40, !PT ;  /* 0x0000002875287209 */ /* 0x000fc40007800000 */
[----:B------:R-:W-:Y:S02]  /*21e0*/  FMNMX R55, R116, R54, !PT ;  /* 0x0000003674377209 */ /* 0x000fe40007800000 */
[----:B------:R-:W-:Y:S02]  /*21f0*/  FSEL R46, R46, -INF , !P4 ;  /* 0xff8000002e2e7808 */ /* 0x000fe40006000000 */
[CC--:B------:R-:W-:Y:S02]  /*2200*/  ISETP.GT.U32.AND P5, PT, R114.reuse, R106.reuse, PT ;  /* 0x0000006a7200720c */ /* 0x0c0fe40003fa4070 */
[----:B------:R-:W-:Y:S02]  /*2210*/  ISETP.GE.U32.AND P4, PT, R114, R106, PT ;  /* 0x0000006a7200720c */ /* 0x000fe40003f86070 */
[----:B------:R-:W-:Y:S02]  /*2220*/  FMNMX R114, R123, R40, !PT ;  /* 0x000000287b727209 */ /* 0x000fe40007800000 */
[----:B------:R-:W-:-:S04]  /*2230*/  FMNMX R40, R44, R55, !PT ;  /* 0x000000372c287209 */ /* 0x000fc80007800000 */
[----:B------:R-:W-:-:S04]  /*2240*/  FMNMX R55, R29, R40, !PT ;  /* 0x000000281d377209 */ /* 0x000fc80007800000 */
[----:B------:R-:W-:Y:S01]  /*2250*/  FMNMX R40, R48, R55, !PT ;  /* 0x0000003730287209 */ /* 0x000fe20007800000 */
[----:B------:R-:W0:Y:S03]  /*2260*/  SHFL.BFLY PT, R53, R114, 0x2, 0x1f ;  /* 0x0c401f0072357f89 */ /* 0x000e2600000e0000 */
[----:B------:R-:W-:-:S04]  /*2270*/  FMNMX R55, R33, R40, !PT ;  /* 0x0000002821377209 */ /* 0x000fc80007800000 */
[----:B------:R-:W-:Y:S02]  /*2280*/  FMNMX R55, R36, R55, !PT ;  /* 0x0000003724377209 */ /* 0x000fe40007800000 */
[C---:B------:R-:W-:Y:S02]  /*2290*/  ISETP.GT.U32.AND.EX P5, PT, R115.reuse, RZ, PT, P5 ;  /* 0x000000ff7300720c */ /* 0x040fe40003fa4150 */
[----:B------:R-:W-:Y:S02]  /*22a0*/  ISETP.GE.U32.AND.EX P4, PT, R115, RZ, PT, P4 ;  /* 0x000000ff7300720c */ /* 0x000fe40003f86140 */
[----:B------:R-:W-:-:S05]  /*22b0*/  FMNMX R115, R46, R55, !PT ;  /* 0x000000372e737209 */ /* 0x000fca0007800000 */
[----:B------:R-:W1:Y:S04]  /*22c0*/  SHFL.BFLY PT, R40, R115, 0x2, 0x1f ;  /* 0x0c401f0073287f89 */ /* 0x000e6800000e0000 */
[----:B------:R0:W-:Y:S01]  /*22d0*/  STS.U16 [R109+UR13+0x2100], R122 ;  /* 0x0021007a6d007988 */ /* 0x0001e2000800040d */
[----:B------:R-:W-:Y:S01]  /*22e0*/  FMUL R26, R26, UR7 ;  /* 0x000000071a1a7c20 */ /* 0x000fe20008400000 */
[----:B------:R-:W-:Y:S01]  /*22f0*/  FMUL R27, R27, UR7 ;  /* 0x000000071b1b7c20 */ /* 0x000fe20008400000 */
[----:B------:R-:W-:Y:S01]  /*2300*/  FMUL R35, R35, UR7 ;  /* 0x0000000723237c20 */ /* 0x000fe20008400000 */
[----:B------:R-:W-:Y:S01]  /*2310*/  FMUL R39, R39, UR7 ;  /* 0x0000000727277c20 */ /* 0x000fe20008400000 */
[----:B------:R2:W-:Y:S06]  /*2320*/  MEMBAR.ALL.CTA ;  /* 0x0000000000007992 */ /* 0x0005ec0000008000 */
[----:B--2---:R-:W2:Y:S01]  /*2330*/  FENCE.VIEW.ASYNC.S ;  /* 0x00000000000073c6 */ /* 0x004ea20000000000 */
[----:B0-----:R-:W-:-:S05]  /*2340*/  FMNMX R122, R114, R53, !PT ;  /* 0x00000035727a7209 */ /* 0x001fca0007800000 */
[----:B--2---:R-:W0:Y:S01]  /*2350*/  SHFL.BFLY PT, R53, R122, 0x1, 0x1f ;  /* 0x0c201f007a357f89 */ /* 0x004e2200000e0000 */
[----:B-1----:R-:W-:-:S05]  /*2360*/  FMNMX R114, R115, R40, !PT ;  /* 0x0000002873727209 */ /* 0x002fca0007800000 */
[----:B------:R-:W1:Y:S01]  /*2370*/  SHFL.BFLY PT, R55, R114, 0x1, 0x1f ;  /* 0x0c201f0072377f89 */ /* 0x000e6200000e0000 */
[----:B------:R-:W-:Y:S02]  /*2380*/  FSEL R26, R26, -INF , !P5 ;  /* 0xff8000001a1a7808 */ /* 0x000fe40006800000 */
[----:B0-----:R-:W-:-:S04]  /*2390*/  FMNMX R53, R122, R53, !PT ;  /* 0x000000357a357209 */ /* 0x001fc80007800000 */
[----:B------:R-:W-:-:S05]  /*23a0*/  FMNMX R40, R53, R100, !PT ;  /* 0x0000006435287209 */ /* 0x000fca0007800000 */
[--C-:B------:R-:W-:Y:S01]  /*23b0*/  FADD R118, R118, -R40.reuse ;  /* 0x8000002876767221 */ /* 0x100fe20000000000 */
[----:B-1----:R-:W-:Y:S02]  /*23c0*/  FMNMX R53, R114, R55, !PT ;  /* 0x0000003772357209 */ /* 0x002fe40007800000 */
[----:B------:R-:W-:Y:S01]  /*23d0*/  ISETP.GT.U32.AND P5, PT, R25, R107, PT ;  /* 0x0000006b1900720c */ /* 0x000fe20003fa4070 */
[----:B------:R-:W-:Y:S01]  /*23e0*/  FMUL R55, R118, 1.4426950216293334961 ;  /* 0x3fb8aa3b76377820 */ /* 0x000fe20000400000 */
[----:B------:R-:W-:Y:S01]  /*23f0*/  FADD R118, R41, -R40 ;  /* 0x8000002829767221 */ /* 0x000fe20000000000 */
[----:B------:R-:W-:Y:S01]  /*2400*/  FMNMX R41, R53, R102, !PT ;  /* 0x0000006635297209 */ /* 0x000fe20007800000 */
[----:B------:R-:W-:Y:S01]  /*2410*/  FMUL R53, R37, UR7 ;  /* 0x0000000725357c20 */ /* 0x000fe20008400000 */
[----:B------:R-:W-:Y:S02]  /*2420*/  ISETP.GT.U32.AND.EX P5, PT, R24, RZ, PT, P5 ;  /* 0x000000ff1800720c */ /* 0x000fe40003fa4150 */
[----:B------:R-:W-:Y:S01]  /*2430*/  FMNMX R37, R43, R42, !PT ;  /* 0x0000002a2b257209 */ /* 0x000fe20007800000 */
[--C-:B------:R-:W-:Y:S01]  /*2440*/  FADD R116, R116, -R41.reuse ;  /* 0x8000002974747221 */ /* 0x100fe20000000000 */
[----:B------:R-:W-:Y:S01]  /*2450*/  FSEL R53, R53, -INF , !P5 ;  /* 0xff80000035357808 */ /* 0x000fe20006800000 */
[----:B------:R-:W-:Y:S01]  /*2460*/  FADD R115, R54, -R41 ;  /* 0x8000002936737221 */ /* 0x000fe20000000000 */
[----:B------:R-:W-:Y:S01]  /*2470*/  ISETP.GT.U32.AND P5, PT, R25, R106, PT ;  /* 0x0000006a1900720c */ /* 0x000fe20003fa4070 */
[----:B------:R-:W-:Y:S01]  /*2480*/  FMUL R25, R116, 1.4426950216293334961 ;  /* 0x3fb8aa3b74197820 */ /* 0x000fe20000400000 */
[----:B------:R-:W-:Y:S01]  /*2490*/  FMNMX R54, R28, R37, !PT ;  /* 0x000000251c367209 */ /* 0x000fe20007800000 */
[----:B------:R-:W-:-:S03]  /*24a0*/  FMUL R122, R115, 1.4426950216293334961 ;  /* 0x3fb8aa3b737a7820 */ /* 0x000fc60000400000 */
[----:B------:R-:W-:Y:S01]  /*24b0*/  FMNMX R37, R47, R54, !PT ;  /* 0x000000362f257209 */ /* 0x000fe20007800000 */
[----:B------:R-:W-:Y:S03]  /*24c0*/  MUFU.EX2 R25, R25 ;  /* 0x0000001900197308 */ /* 0x000fe60000000800 */
[----:B------:R-:W-:-:S05]  /*24d0*/  FMNMX R54, R32, R37, !PT ;  /* 0x0000002520367209 */ /* 0x000fca0007800000 */
[----:B------:R-:W0:Y:S01]  /*24e0*/  MUFU.EX2 R116, R122 ;  /* 0x0000007a00747308 */ /* 0x000e220000000800 */
[----:B------:R-:W-:Y:S01]  /*24f0*/  FMNMX R37, R49, R54, !PT ;  /* 0x0000003631257209 */ /* 0x000fe20007800000 */
[----:B------:R-:W-:-:S03]  /*2500*/  FMUL R114, R118, 1.4426950216293334961 ;  /* 0x3fb8aa3b76727820 */ /* 0x000fc60000400000 */
[----:B------:R-:W-:-:S04]  /*2510*/  FMNMX R118, R52, R37, !PT ;  /* 0x0000002534767209 */ /* 0x000fc80007800000 */
[----:B------:R-:W-:Y:S01]  /*2520*/  FMNMX R115, R53, R118, !PT ;  /* 0x0000007635737209 */ /* 0x000fe20007800000 */
[----:B0-----:R-:W-:Y:S01]  /*2530*/  FADD R37, R25, R116 ;  /* 0x0000007419257221 */ /* 0x001fe20000000000 */
[----:B------:R-:W-:-:S03]  /*2540*/  F2FP.BF16.F32.PACK_AB R25, R116, R25 ;  /* 0x000000197419723e */ /* 0x000fc600000010ff */
[----:B------:R-:W0:Y:S01]  /*2550*/  SHFL.BFLY PT, R116, R115, 0x2, 0x1f ;  /* 0x0c401f0073747f89 */ /* 0x000e2200000e0000 */
[----:B------:R-:W-:Y:S08]  /*2560*/  MUFU.EX2 R55, R55 ;  /* 0x0000003700377308 */ /* 0x000ff00000000800 */
[----:B------:R-:W1:Y:S01]  /*2570*/  MUFU.EX2 R114, R114 ;  /* 0x0000007200727308 */ /* 0x000e620000000800 */
[----:B------:R-:W-:Y:S01]  /*2580*/  FADD R119, R119, -R40 ;  /* 0x8000002877777221 */ /* 0x000fe20000000000 */
[----:B------:R-:W-:-:S02]  /*2590*/  ISETP.GT.U32.AND.EX P5, PT, R24, RZ, PT, P5 ;  /* 0x000000ff1800720c */ /* 0x000fc40003fa4150 */
[----:B0-----:R-:W-:Y:S01]  /*25a0*/  FMNMX R116, R115, R116, !PT ;  /* 0x0000007473747209 */ /* 0x001fe20007800000 */
[----:B-1----:R-:W-:Y:S01]  /*25b0*/  FADD R54, R55, R114 ;  /* 0x0000007237367221 */ /* 0x002fe20000000000 */
[----:B------:R-:W-:Y:S01]  /*25c0*/  F2FP.BF16.F32.PACK_AB R24, R114, R55 ;  /* 0x000000377218723e */ /* 0x000fe200000010ff */
[----:B------:R-:W-:Y:S02]  /*25d0*/  FMUL R55, R119, 1.4426950216293334961 ;  /* 0x3fb8aa3b77377820 */ /* 0x000fe40000400000 */
[----:B------:R-:W0:Y:S01]  /*25e0*/  SHFL.BFLY PT, R119, R116, 0x1, 0x1f ;  /* 0x0c201f0074777f89 */ /* 0x000e2200000e0000 */
[--C-:B------:R-:W-:Y:S01]  /*25f0*/  FADD R45, R45, -R40.reuse ;  /* 0x800000282d2d7221 */ /* 0x100fe20000000000 */
[----:B------:R-:W-:Y:S01]  /*2600*/  FADD R117, R117, -R40 ;  /* 0x8000002875757221 */ /* 0x000fe20000000000 */
[----:B------:R-:W-:Y:S01]  /*2610*/  FADD R115, -R40, R100 ;  /* 0x0000006428737221 */ /* 0x000fe20000000100 */
[----:B------:R-:W-:Y:S01]  /*2620*/  FMUL R118, R30, UR7 ;  /* 0x000000071e767c20 */ /* 0x000fe20008400000 */
[----:B------:R-:W-:Y:S01]  /*2630*/  FMUL R114, R45, 1.4426950216293334961 ;  /* 0x3fb8aa3b2d727820 */ /* 0x000fe20000400000 */
[----:B------:R-:W-:Y:S01]  /*2640*/  FMUL R30, R31, UR7 ;  /* 0x000000071f1e7c20 */ /* 0x000fe20008400000 */
[----:B------:R-:W-:Y:S01]  /*2650*/  FMUL R45, R117, 1.4426950216293334961 ;  /* 0x3fb8aa3b752d7820 */ /* 0x000fe20000400000 */
[--C-:B------:R-:W-:Y:S01]  /*2660*/  FADD R31, R44, -R41.reuse ;  /* 0x800000292c1f7221 */ /* 0x100fe20000000000 */
[----:B------:R-:W-:Y:S01]  /*2670*/  FSEL R27, R27, -INF , !P4 ;  /* 0xff8000001b1b7808 */ /* 0x000fe20006000000 */
[----:B------:R-:W-:Y:S01]  /*2680*/  FADD R123, R123, -R40 ;  /* 0x800000287b7b7221 */ /* 0x000fe20000000000 */
[----:B------:R-:W-:-:S03]  /*2690*/  FADD R29, R29, -R41 ;  /* 0x800000291d1d7221 */ /* 0x000fc60000000000 */
[----:B------:R-:W-:Y:S01]  /*26a0*/  FMUL R123, R123, 1.4426950216293334961 ;  /* 0x3fb8aa3b7b7b7820 */ /* 0x000fe20000400000 */
[----:B0-----:R-:W-:Y:S01]  /*26b0*/  FMNMX R117, R116, R119, !PT ;  /* 0x0000007774757209 */ /* 0x001fe20007800000 */
[----:B------:R-:W-:Y:S01]  /*26c0*/  FMUL R119, R115, 1.4426950216293334961 ;  /* 0x3fb8aa3b73777820 */ /* 0x000fe20000400000 */
[----:B------:R-:W-:Y:S01]  /*26d0*/  FMUL R115, R38, UR7 ;  /* 0x0000000726737c20 */ /* 0x000fe20008400000 */
[----:B------:R-:W-:Y:S01]  /*26e0*/  FMUL R38, R31, 1.4426950216293334961 ;  /* 0x3fb8aa3b1f267820 */ /* 0x000fe20000400000 */
[----:B------:R-:W-:Y:S02]  /*26f0*/  FSEL R31, R118, -INF , !P6 ;  /* 0xff800000761f7808 */ /* 0x000fe40007000000 */
[----:B------:R-:W-:Y:S01]  /*2700*/  FMNMX R118, R26, R27, !PT ;  /* 0x0000001b1a767209 */ /* 0x000fe20007800000 */
[----:B------:R0:W-:Y:S01]  /*2710*/  MUFU.EX2 R44, R119 ;  /* 0x00000077002c7308 */ /* 0x0001e20000000800 */
[----:B------:R-:W-:Y:S01]  /*2720*/  FMUL R116, R34, UR7 ;  /* 0x0000000722747c20 */ /* 0x000fe20008400000 */
[----:B------:R-:W-:-:S02]  /*2730*/  FSEL R34, R30, -INF , !P2 ;  /* 0xff8000001e227808 */ /* 0x000fc40005000000 */
[----:B0-----:R-:W-:-:S04]  /*2740*/  FMNMX R119, R31, R118, !PT ;  /* 0x000000761f777209 */ /* 0x001fc80007800000 */
[----:B------:R0:W-:Y:S01]  /*2750*/  MUFU.EX2 R100, R123 ;  /* 0x0000007b00647308 */ /* 0x0001e20000000800 */
[----:B------:R-:W-:Y:S01]  /*2760*/  FMNMX R30, R34, R119, !PT ;  /* 0x00000077221e7209 */ /* 0x000fe20007800000 */
[----:B0-----:R-:W-:Y:S01]  /*2770*/  FMUL R123, R29, 1.4426950216293334961 ;  /* 0x3fb8aa3b1d7b7820 */ /* 0x001fe20000400000 */
[----:B------:R-:W-:Y:S02]  /*2780*/  FSEL R29, R116, -INF , !P1 ;  /* 0xff800000741d7808 */ /* 0x000fe40004800000 */
[----:B------:R-:W-:Y:S02]  /*2790*/  FSEL R35, R35, -INF , !P0 ;  /* 0xff80000023237808 */ /* 0x000fe40004000000 */
[----:B------:R-:W-:Y:S02]  /*27a0*/  FMNMX R116, R29, R30, !PT ;  /* 0x0000001e1d747209 */ /* 0x000fe40007800000 */
[----:B------:R-:W-:Y:S02]  /*27b0*/  FSEL R30, R115, -INF , !P3 ;  /* 0xff800000731e7808 */ /* 0x000fe40005800000 */
[----:B------:R-:W-:Y:S01]  /*27c0*/  FMNMX R115, R35, R116, !PT ;  /* 0x0000007423737209 */ /* 0x000fe20007800000 */
[----:B------:R-:W-:Y:S01]  /*27d0*/  FADD R118, R33, -R41 ;  /* 0x8000002921767221 */ /* 0x000fe20000000000 */
[----:B------:R-:W-:-:S02]  /*27e0*/  FSEL R33, R39, -INF , !P5 ;  /* 0xff80000027217808 */ /* 0x000fc40006800000 */
[----:B------:R-:W-:-:S04]  /*27f0*/  FMNMX R116, R30, R115, !PT ;  /* 0x000000731e747209 */ /* 0x000fc80007800000 */
[----:B------:R-:W-:-:S05]  /*2800*/  FMNMX R39, R33, R116, !PT ;  /* 0x0000007421277209 */ /* 0x000fca0007800000 */
[----:B------:R-:W0:Y:S01]  /*2810*/  SHFL.BFLY PT, R116, R39, 0x2, 0x1f ;  /* 0x0c401f0027747f89 */ /* 0x000e2200000e0000 */
[----:B------:R-:W-:-:S04]  /*2820*/  FADD R36, R36, -R41 ;  /* 0x8000002924247221 */ /* 0x000fc80000000000 */
[----:B------:R-:W-:Y:S01]  /*2830*/  FMUL R122, R36, 1.4426950216293334961 ;  /* 0x3fb8aa3b247a7820 */ /* 0x000fe20000400000 */
[----:B------:R-:W-:Y:S01]  /*2840*/  FADD R36, R46, -R41 ;  /* 0x800000292e247221 */ /* 0x000fe20000000000 */
[----:B------:R-:W-:-:S03]  /*2850*/  FMNMX R117, R117, R104, !PT ;  /* 0x0000006875757209 */ /* 0x000fc60007800000 */
[----:B------:R-:W-:Y:S01]  /*2860*/  FMUL R119, R36, 1.4426950216293334961 ;  /* 0x3fb8aa3b24777820 */ /* 0x000fe20000400000 */
[----:B------:R-:W-:-:S04]  /*2870*/  FADD R36, -R41, R102 ;  /* 0x0000006629247221 */ /* 0x000fc80000000100 */
[----:B------:R-:W-:Y:S01]  /*2880*/  FMUL R102, R36, 1.4426950216293334961 ;  /* 0x3fb8aa3b24667820 */ /* 0x000fe20000400000 */
[----:B------:R-:W-:Y:S01]  /*2890*/  FADD R36, R43, -R117 ;  /* 0x800000752b247221 */ /* 0x000fe20000000000 */
[----:B------:R-:W-:Y:S02]  /*28a0*/  FMUL R118, R118, 1.4426950216293334961 ;  /* 0x3fb8aa3b76767820 */ /* 0x000fe40000400000 */
[----:B------:R0:W-:Y:S02]  /*28b0*/  MUFU.EX2 R43, R102 ;  /* 0x00000066002b7308 */ /* 0x0001e40000000800 */
[----:B0-----:R-:W-:-:S06]  /*28c0*/  FMNMX R102, R39, R116, !PT ;  /* 0x0000007427667209 */ /* 0x001fcc0007800000 */
[----:B------:R0:W-:Y:S02]  /*28d0*/  MUFU.EX2 R115, R118 ;  /* 0x0000007600737308 */ /* 0x0001e40000000800 */
[----:B0-----:R-:W0:Y:S06]  /*28e0*/  SHFL.BFLY PT, R118, R102, 0x1, 0x1f ;  /* 0x0c201f0066767f89 */ /* 0x001e2c00000e0000 */
[----:B------:R-:W-:Y:S01]  /*28f0*/  MUFU.EX2 R55, R55 ;  /* 0x0000003700377308 */ /* 0x000fe20000000800 */
[----:B------:R-:W-:Y:S01]  /*2900*/  FADD R50, R50, -R40 ;  /* 0x8000002832327221 */ /* 0x000fe20000000000 */
[--C-:B------:R-:W-:Y:S01]  /*2910*/  FADD R47, R47, -R117.reuse ;  /* 0x800000752f2f7221 */ /* 0x100fe20000000000 */
[--C-:B------:R-:W-:Y:S01]  /*2920*/  FADD R42, R42, -R117.reuse ;  /* 0x800000752a2a7221 */ /* 0x100fe20000000000 */
[----:B------:R-:W-:-:S04]  /*2930*/  FADD R49, R49, -R117 ;  /* 0x8000007531317221 */ /* 0x000fc80000000000 */
[----:B------:R-:W1:Y:S01]  /*2940*/  MUFU.EX2 R114, R114 ;  /* 0x0000007200727308 */ /* 0x000e620000000800 */
[--C-:B------:R-:W-:Y:S01]  /*2950*/  FADD R52, R52, -R117.reuse ;  /* 0x8000007534347221 */ /* 0x100fe20000000000 */
[----:B------:R-:W-:Y:S01]  /*2960*/  FMUL R50, R50, 1.4426950216293334961 ;  /* 0x3fb8aa3b32327820 */ /* 0x000fe20000400000 */
[----:B------:R-:W-:Y:S01]  /*2970*/  FADD R51, R51, -R40 ;  /* 0x8000002833337221 */ /* 0x000fe20000000000 */
[----:B------:R-:W-:Y:S01]  /*2980*/  FADD R53, R53, -R117 ;  /* 0x8000007535357221 */ /* 0x000fe20000000000 */
[----:B------:R-:W-:-:S03]  /*2990*/  FMUL R116, R47, 1.4426950216293334961 ;  /* 0x3fb8aa3b2f747820 */ /* 0x000fc60000400000 */
[----:B------:R-:W-:Y:S01]  /*29a0*/  MUFU.EX2 R38, R38 ;  /* 0x0000002600267308 */ /* 0x000fe20000000800 */
[----:B------:R-:W-:Y:S01]  /*29b0*/  FADD R32, R32, -R117 ;  /* 0x8000007520207221 */ /* 0x000fe20000000000 */
[----:B------:R-:W-:Y:S01]  /*29c0*/  FMUL R47, R49, 1.4426950216293334961 ;  /* 0x3fb8aa3b312f7820 */ /* 0x000fe20000400000 */
[----:B------:R-:W-:-:S05]  /*29d0*/  FMUL R49, R52, 1.4426950216293334961 ;  /* 0x3fb8aa3b34317820 */ /* 0x000fca0000400000 */
[----:B------:R-:W2:Y:S01]  /*29e0*/  MUFU.EX2 R123, R123 ;  /* 0x0000007b007b7308 */ /* 0x000ea20000000800 */
[----:B0-----:R-:W-:Y:S01]  /*29f0*/  FMNMX R102, R102, R118, !PT ;  /* 0x0000007666667209 */ /* 0x001fe20007800000 */
[----:B------:R-:W-:Y:S01]  /*2a00*/  FMUL R51, R51, 1.4426950216293334961 ;  /* 0x3fb8aa3b33337820 */ /* 0x000fe20000400000 */
[----:B------:R-:W-:Y:S01]  /*2a10*/  FMUL R52, R53, 1.4426950216293334961 ;  /* 0x3fb8aa3b35347820 */ /* 0x000fe20000400000 */
[----:B------:R-:W-:-:S04]  /*2a20*/  FMUL R32, R32, 1.4426950216293334961 ;  /* 0x3fb8aa3b20207820 */ /* 0x000fc80000400000 */
[----:B------:R0:W-:Y:S01]  /*2a30*/  MUFU.EX2 R46, R122 ;  /* 0x0000007a002e7308 */ /* 0x0001e20000000800 */
[----:B------:R-:W-:Y:S01]  /*2a40*/  FADD R53, -R117, R104 ;  /* 0x0000006875357221 */ /* 0x000fe20000000100 */
[----:B------:R-:W-:Y:S01]  /*2a50*/  FMNMX R102, R102, R105, !PT ;  /* 0x0000006966667209 */ /* 0x000fe20007800000 */
[----:B0-----:R-:W-:Y:S01]  /*2a60*/  FMUL R122, R42, 1.4426950216293334961 ;  /* 0x3fb8aa3b2a7a7820 */ /* 0x001fe20000400000 */
[----:B------:R-:W-:-:S04]  /*2a70*/  FADD R42, R28, -R117 ;  /* 0x800000751c2a7221 */ /* 0x000fc80000000000 */
[----:B------:R-:W0:Y:S01]  /*2a80*/  MUFU.EX2 R50, R50 ;  /* 0x0000003200327308 */ /* 0x000e220000000800 */
[----:B------:R-:W-:Y:S01]  /*2a90*/  FMUL R36, R36, 1.4426950216293334961 ;  /* 0x3fb8aa3b24247820 */ /* 0x000fe20000400000 */
[----:B------:R-:W-:Y:S01]  /*2aa0*/  FMUL R118, R53, 1.4426950216293334961 ;  /* 0x3fb8aa3b35767820 */ /* 0x000fe20000400000 */
[----:B------:R-:W-:Y:S01]  /*2ab0*/  FMUL R39, R42, 1.4426950216293334961 ;  /* 0x3fb8aa3b2a277820 */ /* 0x000fe20000400000 */
[----:B------:R-:W-:Y:S01]  /*2ac0*/  FADD R53, R26, -R102 ;  /* 0x800000661a357221 */ /* 0x000fe20000000000 */
[----:B-1----:R-:W-:-:S03]  /*2ad0*/  F2FP.BF16.F32.PACK_AB R26, R114, R55 ;  /* 0x00000037721a723e */ /* 0x002fc600000010ff */
[----:B------:R1:W-:Y:S01]  /*2ae0*/  MUFU.EX2 R42, R32 ;  /* 0x00000020002a7308 */ /* 0x0003e20000000800 */
[----:B------:R-:W-:-:S07]  /*2af0*/  FADD R31, R31, -R102 ;  /* 0x800000661f1f7221 */ /* 0x000fce0000000000 */
[----:B------:R-:W3:Y:S01]  /*2b00*/  MUFU.EX2 R51, R51 ;  /* 0x0000003300337308 */ /* 0x000ee20000000800 */
[----:B-1----:R-:W-:Y:S01]  /*2b10*/  FADD R32, R55, R54 ;  /* 0x0000003637207221 */ /* 0x002fe20000000000 */
[----:B------:R-:W-:Y:S01]  /*2b20*/  FADD R55, R27, -R102 ;  /* 0x800000661b377221 */ /* 0x000fe20000000000 */
[----:B--2---:R-:W-:Y:S02]  /*2b30*/  F2FP.BF16.F32.PACK_AB R27, R123, R38 ;  /* 0x000000267b1b723e */ /* 0x004fe400000010ff */
[----:B------:R-:W-:Y:S01]  /*2b40*/  FADD R32, R114, R32 ;  /* 0x0000002072207221 */ /* 0x000fe20000000000 */
[----:B------:R-:W-:Y:S02]  /*2b50*/  FADD R114, R38, R37 ;  /* 0x0000002526727221 */ /* 0x000fe40000000000 */
[----:B------:R-:W1:Y:S01]  /*2b60*/  MUFU.EX2 R45, R45 ;  /* 0x0000002d002d7308 */ /* 0x000e620000000800 */
[----:B------:R-:W-:Y:S01]  /*2b70*/  FMUL R38, R55, 1.4426950216293334961 ;  /* 0x3fb8aa3b37267820 */ /* 0x000fe20000400000 */
[----:B------:R-:W-:Y:S01]  /*2b80*/  FMUL R104, R53, 1.4426950216293334961 ;  /* 0x3fb8aa3b35687820 */ /* 0x000fe20000400000 */
[----:B------:R-:W-:-:S05]  /*2b90*/  FMUL R31, R31, 1.4426950216293334961 ;  /* 0x3fb8aa3b1f1f7820 */ /* 0x000fca0000400000 */
[----:B------:R-:W-:Y:S08]  /*2ba0*/  MUFU.EX2 R36, R36 ;  /* 0x0000002400247308 */ /* 0x000ff00000000800 */
[----:B------:R-:W2:Y:S01]  /*2bb0*/  MUFU.EX2 R28, R122 ;  /* 0x0000007a001c7308 */ /* 0x000ea20000000800 */
[----:B0-----:R-:W-:-:S07]  /*2bc0*/  FADD R32, R50, R32 ;  /* 0x0000002032207221 */ /* 0x001fce0000000000 */
[----:B------:R-:W0:Y:S01]  /*2bd0*/  MUFU.EX2 R39, R39 ;  /* 0x0000002700277308 */ /* 0x000e220000000800 */
[----:B------:R-:W-:Y:S01]  /*2be0*/  FADD R53, R123, R114 ;  /* 0x000000727b357221 */ /* 0x000fe20000000000 */
[----:B---3--:R-:W-:-:S06]  /*2bf0*/  FADD R114, R51, R32 ;  /* 0x0000002033727221 */ /* 0x008fcc0000000000 */
[----:B------:R-:W-:Y:S08]  /*2c00*/  MUFU.EX2 R37, R104 ;  /* 0x0000006800257308 */ /* 0x000ff00000000800 */
[----:B------:R-:W3:Y:S01]  /*2c10*/  MUFU.EX2 R38, R38 ;  /* 0x0000002600267308 */ /* 0x000ee20000000800 */
[----:B------:R-:W-:-:S07]  /*2c20*/  F2FP.BF16.F32.PACK_AB R32, R51, R50 ;  /* 0x000000323320723e */ /* 0x000fce00000010ff */
[----:B------:R-:W4:Y:S01]  /*2c30*/  MUFU.EX2 R116, R116 ;  /* 0x0000007400747308 */ /* 0x000f220000000800 */
[----:B-1----:R-:W-:Y:S01]  /*2c40*/  FADD R55, R45, R114 ;  /* 0x000000722d377221 */ /* 0x002fe20000000000 */
[----:B------:R-:W-:-:S06]  /*2c50*/  FADD R51, R34, -R102 ;  /* 0x8000006622337221 */ /* 0x000fcc0000000000 */
[----:B------:R-:W1:Y:S01]  /*2c60*/  MUFU.EX2 R31, R31 ;  /* 0x0000001f001f7308 */ /* 0x000e620000000800 */
[----:B------:R-:W-:Y:S01]  /*2c70*/  FADD R29, R29, -R102 ;  /* 0x800000661d1d7221 */ /* 0x000fe20000000000 */
[----:B--2---:R-:W-:Y:S01]  /*2c80*/  FADD R114, R36, R28 ;  /* 0x0000001c24727221 */ /* 0x004fe20000000000 */
[C---:B------:R-:W-:Y:S01]  /*2c90*/  FADD R50, R100.reuse, R55 ;  /* 0x0000003764327221 */ /* 0x040fe20000000000 */
[----:B------:R-:W-:Y:S01]  /*2ca0*/  F2FP.BF16.F32.PACK_AB R34, R100, R45 ;  /* 0x0000002d6422723e */ /* 0x000fe200000010ff */
[----:B------:R-:W-:Y:S01]  /*2cb0*/  FMUL R51, R51, 1.4426950216293334961 ;  /* 0x3fb8aa3b33337820 */ /* 0x000fe20000400000 */
[----:B------:R-:W-:Y:S01]  /*2cc0*/  FMUL R45, R29, 1.4426950216293334961 ;  /* 0x3fb8aa3b1d2d7820 */ /* 0x000fe20000400000 */
[----:B0-----:R-:W-:Y:S01]  /*2cd0*/  FADD R55, R39, R114 ;  /* 0x0000007227377221 */ /* 0x001fe20000000000 */
[----:B------:R-:W-:Y:S01]  /*2ce0*/  FADD R29, R30, -R102 ;  /* 0x800000661e1d7221 */ /* 0x000fe20000000000 */
[----:B------:R-:W-:Y:S01]  /*2cf0*/  F2FP.BF16.F32.PACK_AB R28, R28, R36 ;  /* 0x000000241c1c723e */ /* 0x000fe200000010ff */
[----:B------:R4:W-:Y:S01]  /*2d00*/  MUFU.EX2 R104, R51 ;  /* 0x0000003300687308 */ /* 0x0009e20000000800 */
[----:B---3--:R-:W-:Y:S01]  /*2d10*/  FADD R36, R37, R38 ;  /* 0x0000002625247221 */ /* 0x008fe20000000000 */
[----:B------:R-:W-:Y:S01]  /*2d20*/  FADD R35, R35, -R102 ;  /* 0x8000006623237221 */ /* 0x000fe20000000000 */
[----:B------:R-:W-:Y:S01]  /*2d30*/  FADD R48, R48, -R41 ;  /* 0x8000002930307221 */ /* 0x000fe20000000000 */
[----:B----4-:R-:W-:Y:S01]  /*2d40*/  FADD R51, R116, R55 ;  /* 0x0000003774337221 */ /* 0x010fe20000000000 */
[----:B------:R-:W-:Y:S01]  /*2d50*/  FMUL R55, R29, 1.4426950216293334961 ;  /* 0x3fb8aa3b1d377820 */ /* 0x000fe20000400000 */
[----:B------:R-:W-:Y:S01]  /*2d60*/  F2FP.BF16.F32.PACK_AB R29, R38, R37 ;  /* 0x00000025261d723e */ /* 0x000fe200000010ff */
[----:B-1----:R-:W-:Y:S01]  /*2d70*/  FADD R37, R31, R36 ;  /* 0x000000241f257221 */ /* 0x002fe20000000000 */
[----:B------:R-:W-:Y:S01]  /*2d80*/  FADD R36, -R102, R105 ;  /* 0x0000006966247221 */ /* 0x000fe20000000100 */
[----:B------:R-:W-:Y:S01]  /*2d90*/  FMUL R100, R35, 1.4426950216293334961 ;  /* 0x3fb8aa3b23647820 */ /* 0x000fe20000400000 */
[----:B------:R-:W-:Y:S01]  /*2da0*/  FADD R33, R33, -R102 ;  /* 0x8000006621217221 */ /* 0x000fe20000000000 */
[----:B------:R-:W0:Y:S01]  /*2db0*/  SHFL.BFLY PT, R35, R50, 0x2, 0x1f ;  /* 0x0c401f0032237f89 */ /* 0x000e2200000e0000 */
[----:B------:R-:W-:Y:S01]  /*2dc0*/  FMUL R48, R48, 1.4426950216293334961 ;  /* 0x3fb8aa3b30307820 */ /* 0x000fe20000400000 */
[----:B------:R-:W-:Y:S01]  /*2dd0*/  FMUL R36, R36, 1.4426950216293334961 ;  /* 0x3fb8aa3b24247820 */ /* 0x000fe20000400000 */
[----:B------:R-:W-:Y:S01]  /*2de0*/  FMUL R33, R33, 1.4426950216293334961 ;  /* 0x3fb8aa3b21217820 */ /* 0x000fe20000400000 */
[----:B------:R-:W1:Y:S01]  /*2df0*/  MUFU.EX2 R54, R118 ;  /* 0x0000007600367308 */ /* 0x000e620000000800 */
[----:B------:R-:W-:-:S07]  /*2e00*/  F2FP.BF16.F32.PACK_AB R30, R116, R39 ;  /* 0x00000027741e723e */ /* 0x000fce00000010ff */
[----:B------:R-:W2:Y:S08]  /*2e10*/  MUFU.EX2 R105, R36 ;  /* 0x0000002400697308 */ /* 0x000eb00000000800 */
[----:B------:R-:W3:Y:S08]  /*2e20*/  MUFU.EX2 R48, R48 ;  /* 0x0000003000307308 */ /* 0x000ef00000000800 */
[----:B------:R-:W4:Y:S08]  /*2e30*/  MUFU.EX2 R119, R119 ;  /* 0x0000007700777308 */ /* 0x000f300000000800 */
[----:B------:R-:W5:Y:S08]  /*2e40*/  MUFU.EX2 R47, R47 ;  /* 0x0000002f002f7308 */ /* 0x000f700000000800 */
[----:B------:R-:W-:Y:S08]  /*2e50*/  MUFU.EX2 R49, R49 ;  /* 0x0000003100317308 */ /* 0x000ff00000000800 */
[----:B------:R-:W-:Y:S08]  /*2e60*/  MUFU.EX2 R52, R52 ;  /* 0x0000003400347308 */ /* 0x000ff00000000800 */
[----:B------:R-:W-:Y:S08]  /*2e70*/  MUFU.EX2 R45, R45 ;  /* 0x0000002d002d7308 */ /* 0x000ff00000000800 */
[----:B------:R-:W5:Y:S08]  /*2e80*/  MUFU.EX2 R100, R100 ;  /* 0x0000006400647308 */ /* 0x000f700000000800 */
[----:B------:R-:W-:Y:S08]  /*2e90*/  MUFU.EX2 R55, R55 ;  /* 0x0000003700377308 */ /* 0x000ff00000000800 */
[----:B------:R3:W5:Y:S01]  /*2ea0*/  MUFU.EX2 R116, R33 ;  /* 0x0000002100747308 */ /* 0x0007620000000800 */
[-C--:B------:R-:W-:Y:S01]  /*2eb0*/  FMUL R72, R72, R44.reuse ;  /* 0x0000002c48487220 */ /* 0x080fe20000400000 */
[-C--:B------:R-:W-:Y:S01]  /*2ec0*/  FMUL R73, R73, R44.reuse ;  /* 0x0000002c49497220 */ /* 0x080fe20000400000 */
[-C--:B------:R-:W-:Y:S01]  /*2ed0*/  FMUL R76, R76, R44.reuse ;  /* 0x0000002c4c4c7220 */ /* 0x080fe20000400000 */
[-C--:B------:R-:W-:Y:S01]  /*2ee0*/  FMUL R77, R77, R44.reuse ;  /* 0x0000002c4d4d7220 */ /* 0x080fe20000400000 */
[-C--:B------:R-:W-:Y:S01]  /*2ef0*/  FMUL R80, R80, R44.reuse ;  /* 0x0000002c50507220 */ /* 0x080fe20000400000 */
[-C--:B------:R-:W-:Y:S01]  /*2f00*/  FMUL R81, R81, R44.reuse ;  /* 0x0000002c51517220 */ /* 0x080fe20000400000 */
[-C--:B------:R-:W-:Y:S01]  /*2f10*/  FMUL R84, R84, R44.reuse ;  /* 0x0000002c54547220 */ /* 0x080fe20000400000 */
[----:B------:R-:W-:Y:S01]  /*2f20*/  FMUL R85, R85, R44 ;  /* 0x0000002c55557220 */ /* 0x000fe20000400000 */
        /* <DEDUP_REMOVED lines=8> */
[-C--:B-1----:R-:W-:Y:S01]  /*2fb0*/  FMUL R56, R56, R54.reuse ;  /* 0x0000003638387220 */ /* 0x082fe20000400000 */
[-C--:B------:R-:W-:Y:S01]  /*2fc0*/  FMUL R57, R57, R54.reuse ;  /* 0x0000003639397220 */ /* 0x080fe20000400000 */
[-C--:B------:R-:W-:Y:S01]  /*2fd0*/  FMUL R60, R60, R54.reuse ;  /* 0x000000363c3c7220 */ /* 0x080fe20000400000 */
[-C--:B------:R-:W-:Y:S01]  /*2fe0*/  FMUL R61, R61, R54.reuse ;  /* 0x000000363d3d7220 */ /* 0x080fe20000400000 */
[-C--:B------:R-:W-:Y:S01]  /*2ff0*/  FMUL R64, R64, R54.reuse ;  /* 0x0000003640407220 */ /* 0x080fe20000400000 */
[-C--:B------:R-:W-:Y:S01]  /*3000*/  FMUL R65, R65, R54.reuse ;  /* 0x0000003641417220 */ /* 0x080fe20000400000 */
[-C--:B------:R-:W-:Y:S01]  /*3010*/  FMUL R68, R68, R54.reuse ;  /* 0x0000003644447220 */ /* 0x080fe20000400000 */
[----:B------:R-:W-:Y:S01]  /*3020*/  FMUL R69, R69, R54 ;  /* 0x0000003645457220 */ /* 0x000fe20000400000 */
[-C--:B--2---:R-:W-:Y:S01]  /*3030*/  FMUL R58, R58, R105.reuse ;  /* 0x000000693a3a7220 */ /* 0x084fe20000400000 */
[-C--:B------:R-:W-:Y:S01]  /*3040*/  FMUL R59, R59, R105.reuse ;  /* 0x000000693b3b7220 */ /* 0x080fe20000400000 */
[-C--:B------:R-:W-:Y:S01]  /*3050*/  FMUL R62, R62, R105.reuse ;  /* 0x000000693e3e7220 */ /* 0x080fe20000400000 */
[-C--:B------:R-:W-:Y:S01]  /*3060*/  FMUL R63, R63, R105.reuse ;  /* 0x000000693f3f7220 */ /* 0x080fe20000400000 */
[-C--:B------:R-:W-:Y:S01]  /*3070*/  FMUL R66, R66, R105.reuse ;  /* 0x0000006942427220 */ /* 0x080fe20000400000 */
[-C--:B------:R-:W-:Y:S01]  /*3080*/  FMUL R67, R67, R105.reuse ;  /* 0x0000006943437220 */ /* 0x080fe20000400000 */
[-C--:B------:R-:W-:Y:S01]  /*3090*/  FMUL R70, R70, R105.reuse ;  /* 0x0000006946467220 */ /* 0x080fe20000400000 */
[----:B------:R-:W-:Y:S01]  /*30a0*/  FMUL R71, R71, R105 ;  /* 0x0000006947477220 */ /* 0x000fe20000400000 */
[----:B------:R-:W-:Y:S01]  /*30b0*/  FADD R114, R104, R37 ;  /* 0x0000002568727221 */ /* 0x000fe20000000000 */
[----:B0-----:R-:W-:Y:S01]  /*30c0*/  FADD R50, R50, R35 ;  /* 0x0000002332327221 */ /* 0x001fe20000000000 */
[----:B------:R-:W-:-:S02]  /*30d0*/  F2FP.BF16.F32.PACK_AB R31, R104, R31 ;  /* 0x0000001f681f723e */ /* 0x000fc400000010ff */
[----:B---3--:R-:W-:Y:S02]  /*30e0*/  F2FP.BF16.F32.PACK_AB R33, R115, R48 ;  /* 0x000000307321723e */ /* 0x008fe400000010ff */
[----:B----4-:R-:W-:Y:S02]  /*30f0*/  F2FP.BF16.F32.PACK_AB R35, R119, R46 ;  /* 0x0000002e7723723e */ /* 0x010fe400000010ff */
[----:B-----5:R-:W-:Y:S02]  /*3100*/  F2FP.BF16.F32.PACK_AB R36, R47, R42 ;  /* 0x0000002a2f24723e */ /* 0x020fe400000010ff */
[----:B------:R-:W-:Y:S02]  /*3110*/  F2FP.BF16.F32.PACK_AB R37, R100, R45 ;  /* 0x0000002d6425723e */ /* 0x000fe400000010ff */
[----:B------:R-:W-:Y:S02]  /*3120*/  F2FP.BF16.F32.PACK_AB R38, R52, R49 ;  /* 0x000000313426723e */ /* 0x000fe400000010ff */
[----:B------:R-:W-:Y:S01]  /*3130*/  F2FP.BF16.F32.PACK_AB R39, R116, R55 ;  /* 0x000000377427723e */ /* 0x000fe200000010ff */
[----:B------:R-:W-:Y:S06]  /*3140*/  BAR.SYNC.DEFER_BLOCKING 0x0 ;  /* 0x0000000000007b1d */ /* 0x000fec0000010000 */
[----:B------:R-:W-:-:S06]  /*3150*/  WARPGROUP.ARRIVE ;  /* 0x00000000000079c5 */ /* 0x000fcc0000000000 */
[----:B------:R-:W-:Y:S01]  /*3160*/  HGMMA.64x32x16.F32.BF16 R72, R24, gdesc[UR16], R72 ;  /* 0x0060001018487df0 */ /* 0x000fe20008701848 */
[----:B------:R-:W-:Y:S01]  /*3170*/  FADD R48, R48, R53 ;  /* 0x0000003530307221 */ /* 0x000fe20000000000 */
[----:B------:R-:W-:Y:S01]  /*3180*/  FADD R45, R45, R114 ;  /* 0x000000722d2d7221 */ /* 0x000fe20000000000 */
[----:B------:R-:W-:Y:S02]  /*3190*/  FADD R42, R42, R51 ;  /* 0x000000332a2a7221 */ /* 0x000fe40000000000 */
[----:B------:R-:W-:Y:S01]  /*31a0*/  FADD R115, R115, R48 ;  /* 0x0000003073737221 */ /* 0x000fe20000000000 */
[----:B------:R-:W-:Y:S01]  /*31b0*/  FADD R100, R100, R45 ;  /* 0x0000002d64647221 */ /* 0x000fe20000000000 */
[----:B------:R-:W-:Y:S02]  /*31c0*/  FADD R42, R47, R42 ;  /* 0x0000002a2f2a7221 */ /* 0x000fe40000000000 */
[----:B------:R-:W-:Y:S01]  /*31d0*/  FADD R46, R46, R115 ;  /* 0x000000732e2e7221 */ /* 0x000fe20000000000 */
[----:B------:R-:W-:Y:S01]  /*31e0*/  FADD R55, R55, R100 ;  /* 0x0000006437377221 */ /* 0x000fe20000000000 */
[----:B------:R-:W-:Y:S01]  /*31f0*/  FADD R49, R49, R42 ;  /* 0x0000002a31317221 */ /* 0x000fe20000000000 */
[----:B------:R-:W-:Y:S03]  /*3200*/  HGMMA.64x32x16.F32.BF16 R72, R32, gdesc[UR8], R72 ;  /* 0x0060000820487df0 */ /* 0x000fe60008701848 */
[----:B------:R-:W-:Y:S01]  /*3210*/  HGMMA.64x32x16.F32.BF16 R56, R28, gdesc[UR16], R56 ;  /* 0x006000101c387df0 */ /* 0x000fe20008701838 */
[----:B------:R-:W-:Y:S01]  /*3220*/  FADD R46, R119, R46 ;  /* 0x0000002e772e7221 */ /* 0x000fe20000000000 */
[----:B------:R-:W-:Y:S01]  /*3230*/  FADD R55, R116, R55 ;  /* 0x0000003774377221 */ /* 0x000fe20000000000 */
[----:B------:R-:W-:Y:S01]  /*3240*/  FADD R49, R52, R49 ;  /* 0x0000003134317221 */ /* 0x000fe20000000000 */
[----:B------:R-:W0:Y:S04]  /*3250*/  SHFL.BFLY PT, R53, R50, 0x1, 0x1f ;  /* 0x0c201f0032357f89 */ /* 0x000e2800000e0000 */
[----:B------:R-:W1:Y:S04]  /*3260*/  SHFL.BFLY PT, R45, R46, 0x2, 0x1f ;  /* 0x0c401f002e2d7f89 */ /* 0x000e6800000e0000 */
[----:B------:R-:W2:Y:S04]  /*3270*/  SHFL.BFLY PT, R48, R55, 0x2, 0x1f ;  /* 0x0c401f0037307f89 */ /* 0x000ea800000e0000 */
[----:B------:R-:W3:Y:S01]  /*3280*/  SHFL.BFLY PT, R42, R49, 0x2, 0x1f ;  /* 0x0c401f00312a7f89 */ /* 0x000ee200000e0000 */
[----:B------:R-:W-:Y:S01]  /*3290*/  UIADD3 UR4, UP0, UR4, 0x20, URZ ;  /* 0x0000002004047890 */ /* 0x000fe2000ff1e03f */
[----:B0-----:R-:W-:Y:S01]  /*32a0*/  FADD R53, R50, R53 ;  /* 0x0000003532357221 */ /* 0x001fe20000000000 */
[----:B-1----:R-:W-:Y:S01]  /*32b0*/  FADD R45, R46, R45 ;  /* 0x0000002d2e2d7221 */ /* 0x002fe20000000000 */
[----:B------:R-:W-:Y:S01]  /*32c0*/  HGMMA.64x32x16.F32.BF16 R56, R36, gdesc[UR8], R56, gsb0 ;  /* 0x0060000824387df0 */ /* 0x000fe20008001838 */
[----:B--2---:R-:W-:Y:S01]  /*32d0*/  FADD R50, R55, R48 ;  /* 0x0000003037327221 */ /* 0x004fe20000000000 */
[----:B---3--:R-:W-:-:S02]  /*32e0*/  FADD R47, R49, R42 ;  /* 0x0000002a312f7221 */ /* 0x008fc40000000000 */
[----:B------:R-:W0:Y:S04]  /*32f0*/  SHFL.BFLY PT, R42, R45, 0x1, 0x1f ;  /* 0x0c201f002d2a7f89 */ /* 0x000e2800000e0000 */
[----:B------:R-:W1:Y:S01]  /*3300*/  SHFL.BFLY PT, R51, R50, 0x1, 0x1f ;  /* 0x0c201f0032337f89 */ /* 0x000e6200000e0000 */
[----:B------:R-:W-:-:S03]  /*3310*/  UIADD3.X UR5, URZ, UR5, URZ, UP0, !UPT ;  /* 0x000000053f057290 */ /* 0x000fc600087fe43f */
[----:B------:R-:W2:Y:S01]  /*3320*/  SHFL.BFLY PT, R48, R47, 0x1, 0x1f ;  /* 0x0c201f002f307f89 */ /* 0x000ea200000e0000 */
[----:B------:R-:W-:Y:S02]  /*3330*/  ISETP.LE.U32.AND P0, PT, R0, UR4, PT ;  /* 0x0000000400007c0c */ /* 0x000fe4000bf03070 */
[----:B------:R-:W-:-:S05]  /*3340*/  IMAD.U32 R46, RZ, RZ, UR5 ;  /* 0x00000005ff2e7e24 */ /* 0x000fca000f8e00ff */
[----:B------:R-:W-:Y:S01]  /*3350*/  ISETP.GE.U32.AND.EX P0, PT, R46, RZ, PT, P0 ;  /* 0x000000ff2e00720c */ /* 0x000fe20003f06100 */
[----:B------:R-:W-:Y:S01]  /*3360*/  FFMA R7, R44, R7, R53 ;  /* 0x000000072c077223 */ /* 0x000fe20000000035 */
[----:B0-----:R-:W-:Y:S01]  /*3370*/  FADD R46, R45, R42 ;  /* 0x0000002a2d2e7221 */ /* 0x001fe20000000000 */
[----:B-1----:R-:W-:Y:S01]  /*3380*/  FADD R42, R50, R51 ;  /* 0x00000033322a7221 */ /* 0x002fe20000000000 */
[----:B--2---:R-:W-:-:S03]  /*3390*/  FADD R49, R47, R48 ;  /* 0x000000302f317221 */ /* 0x004fc60000000000 */
[----:B------:R-:W-:Y:S01]  /*33a0*/  FFMA R4, R105, R4, R42 ;  /* 0x0000000469047223 */ /* 0x000fe2000000002a */
[----:B------:R-:W-:Y:S02]  /*33b0*/  IMAD.MOV.U32 R42, RZ, RZ, R102 ;  /* 0x000000ffff2a7224 */ /* 0x000fe400078e0066 */
[----:B------:R-:W-:Y:S01]  /*33c0*/  FFMA R6, R43, R6, R46 ;  /* 0x000000062b067223 */ /* 0x000fe2000000002e */
[----:B------:R-:W-:Y:S02]  /*33d0*/  IMAD.MOV.U32 R105, RZ, RZ, R102 ;  /* 0x000000ffff697224 */ /* 0x000fe400078e0066 */
[----:B------:R-:W-:Y:S01]  /*33e0*/  FFMA R5, R54, R5, R49 ;  /* 0x0000000536057223 */ /* 0x000fe20000000031 */
[----:B------:R-:W-:Y:S01]  /*33f0*/  IMAD R103, R9, 0x20, R103 ;  /* 0x0000002009677824 */ /* 0x000fe200078e0267 */
[----:B------:R-:W-:Y:S01]  /*3400*/  LEA R101, R99, R101, 0x5 ;  /* 0x0000006563657211 */ /* 0x000fe200078e28ff */
[----:B------:R-:W-:Y:S01]  /*3410*/  IMAD.MOV.U32 R102, RZ, RZ, R41 ;  /* 0x000000ffff667224 */ /* 0x000fe200078e0029 */
[----:B------:R-:W-:Y:S01]  /*3420*/  MOV R104, R117 ;  /* 0x0000007500687202 */ /* 0x000fe20000000f00 */
[----:B------:R-:W-:Y:S01]  /*3430*/  IMAD.MOV.U32 R100, RZ, RZ, R40 ;  /* 0x000000ffff647224 */ /* 0x000fe200078e0028 */
[----:B------:R-:W-:-:S02]  /*3440*/  WARPGROUP.DEPBAR.LE gsb0, 0x0 ;  /* 0x00008000000079c5 */ /* 0x000fc40000010000 */
[----:B------:R-:W-:Y:S05]  /*3450*/  @!P0 BRA `(.L_x_1) ;  /* 0xffffffe000888947 */ /* 0x000fea000383ffff */
.L_x_0:
[----:B------:R-:W0:Y:S01]  /*3460*/  S2R R0, SR_TID.X ;  /* 0x0000000000007919 */ /* 0x000e220000002100 */
[----:B------:R-:W-:Y:S01]  /*3470*/  FSETP.GT.AND P3, PT, |R4|, 8.50705917302346158658e+37, PT ;  /* 0x7e8000000400780b */ /* 0x000fe20003f64200 */
[----:B------:R-:W-:Y:S02]  /*3480*/  IMAD.MOV.U32 R28, RZ, RZ, R6 ;  /* 0x000000ffff1c7224 */ /* 0x000fe400078e0006 */
[----:B------:R-:W-:Y:S01]  /*3490*/  FMUL R6, R57, 0.25 ;  /* 0x3e80000039067820 */ /* 0x000fe20000400000 */
[----:B------:R-:W-:Y:S01]  /*34a0*/  IMAD.MOV.U32 R52, RZ, RZ, 0x3dc6b27f ;  /* 0x3dc6b27fff347424 */ /* 0x000fe200078e00ff */
[----:B------:R-:W-:Y:S01]  /*34b0*/  BAR.SYNC.DEFER_BLOCKING 0x0 ;  /* 0x0000000000007b1d */ /* 0x000fe20000010000 */
[C---:B------:R-:W-:Y:S02]  /*34c0*/  FSETP.GT.AND P0, PT, |R28|.reuse, 8.50705917302346158658e+37, PT ;  /* 0x7e8000001c00780b */ /* 0x040fe40003f04200 */
[----:B------:R-:W-:-:S03]  /*34d0*/  FSETP.GEU.AND P6, PT, R28, 1.175494350822287508e-38, PT ;  /* 0x008000001c00780b */ /* 0x000fc60003fce000 */
[----:B------:R-:W-:Y:S01]  /*34e0*/  ULDC.64 UR4, c[0x0][0x270] ;  /* 0x00009c0000047ab9 */ /* 0x000fe20000000a00 */
[----:B------:R-:W-:Y:S01]  /*34f0*/  FSEL R21, RZ, -23, P6 ;  /* 0xc1b80000ff157808 */ /* 0x000fe20003000000 */
[----:B------:R-:W-:Y:S01]  /*3500*/  UIMAD UR4, UR12, UR4, URZ ;  /* 0x000000040c0472a4 */ /* 0x000fe2000f8e023f */
[C---:B0-----:R-:W-:Y:S01]  /*3510*/  IMAD.SHL.U32 R8, R0.reuse, 0x40, RZ ;  /* 0x0000004000087824 */ /* 0x041fe200078e00ff */
[C---:B------:R-:W-:Y:S01]  /*3520*/  SHF.L.U32 R3, R0.reuse, 0x4, RZ ;  /* 0x0000000400037819 */ /* 0x040fe200000006ff */
[C---:B------:R-:W-:Y:S01]  /*3530*/  IMAD.SHL.U32 R9, R0.reuse, 0x8, RZ ;  /* 0x0000000800097824 */ /* 0x040fe200078e00ff */
[----:B------:R-:W-:Y:S02]  /*3540*/  SHF.L.U32 R10, R0, 0x2, RZ ;  /* 0x00000002000a7819 */ /* 0x000fe400000006ff */
[----:B------:R-:W-:Y:S02]  /*3550*/  LOP3.LUT R3, R3, 0xf0, RZ, 0xc0, !PT ;  /* 0x000000f003037812 */ /* 0x000fe400078ec0ff */
[----:B------:R-:W-:-:S02]  /*3560*/  LOP3.LUT R8, R8, 0x400, RZ, 0xc0, !PT ;  /* 0x0000040008087812 */ /* 0x000fc400078ec0ff */
[----:B------:R-:W-:Y:S02]  /*3570*/  LOP3.LUT R9, R9, 0x38, RZ, 0xc0, !PT ;  /* 0x0000003809097812 */ /* 0x000fe400078ec0ff */
[----:B------:R-:W-:Y:S02]  /*3580*/  LOP3.LUT R10, R10, 0x1c0, RZ, 0xc0, !PT ;  /* 0x000001c00a0a7812 */ /* 0x000fe400078ec0ff */
[----:B------:R-:W-:Y:S02]  /*3590*/  IADD3 R3, R8, UR13, R3 ;  /* 0x0000000d08037c10 */ /* 0x000fe4000fffe003 */
[----:B------:R-:W-:Y:S02]  /*35a0*/  SHF.R.U32.HI R8, RZ, 0x1, R0 ;  /* 0x00000001ff087819 */ /* 0x000fe40000011600 */
[----:B------:R-:W-:Y:S01]  /*35b0*/  IADD3 R12, R10, UR13, R9 ;  /* 0x0000000d0a0c7c10 */ /* 0x000fe2000fffe009 */
[----:B------:R-:W-:Y:S01]  /*35c0*/  FMUL R9, R70, 0.25 ;  /* 0x3e80000046097820 */ /* 0x000fe20000400000 */
[----:B------:R-:W-:Y:S01]  /*35d0*/  LOP3.LUT R11, R8, 0x4, RZ, 0xc0, !PT ;  /* 0x00000004080b7812 */ /* 0x000fe200078ec0ff */
[----:B------:R-:W-:Y:S01]  /*35e0*/  FMUL R8, R71, 0.25 ;  /* 0x3e80000047087820 */ /* 0x000fe20000400000 */
[----:B------:R-:W-:-:S02]  /*35f0*/  LOP3.LUT R10, R0, 0x60, RZ, 0xc0, !PT ;  /* 0x00000060000a7812 */ /* 0x000fc400078ec0ff */
[----:B------:R-:W-:Y:S01]  /*3600*/  FSEL R24, R9, R70, P3 ;  /* 0x0000004609187208 */ /* 0x000fe20001800000 */
[----:B------:R-:W-:Y:S01]  /*3610*/  FMUL R9, R66, 0.25 ;  /* 0x3e80000042097820 */ /* 0x000fe20000400000 */
[----:B------:R-:W-:Y:S01]  /*3620*/  FSEL R17, R8, R71, P3 ;  /* 0x0000004708117208 */ /* 0x000fe20001800000 */
[----:B------:R-:W-:Y:S01]  /*3630*/  FMUL R8, R63, 0.25 ;  /* 0x3e8000003f087820 */ /* 0x000fe20000400000 */
[----:B------:R-:W-:Y:S02]  /*3640*/  IMAD R19, R10, 0x8, R3 ;  /* 0x000000080a137824 */ /* 0x000fe400078e0203 */
[----:B------:R-:W-:Y:S01]  /*3650*/  FMUL R10, R67, 0.25 ;  /* 0x3e800000430a7820 */ /* 0x000fe20000400000 */
[----:B------:R-:W-:Y:S01]  /*3660*/  FSEL R16, R9, R66, P3 ;  /* 0x0000004209107208 */ /* 0x000fe20001800000 */
[----:B------:R-:W-:Y:S01]  /*3670*/  FMUL R9, R58, 0.25 ;  /* 0x3e8000003a097820 */ /* 0x000fe20000400000 */
[----:B------:R-:W-:Y:S01]  /*3680*/  FSEL R13, R8, R63, P3 ;  /* 0x0000003f080d7208 */ /* 0x000fe20001800000 */
[----:B------:R-:W-:Y:S01]  /*3690*/  FMUL R8, R69, 0.25 ;  /* 0x3e80000045087820 */ /* 0x000fe20000400000 */
[----:B------:R-:W-:Y:S01]  /*36a0*/  MOV R63, R5 ;  /* 0x00000005003f7202 */ /* 0x000fe20000000f00 */
[----:B------:R-:W-:Y:S01]  /*36b0*/  FMUL R5, R68, 0.25 ;  /* 0x3e80000044057820 */ /* 0x000fe20000400000 */
[----:B------:R-:W-:Y:S01]  /*36c0*/  FSEL R58, R9, R58, P3 ;  /* 0x0000003a093a7208 */ /* 0x000fe20001800000 */
[----:B------:R-:W-:Y:S01]  /*36d0*/  FMUL R9, R64, 0.25 ;  /* 0x3e80000040097820 */ /* 0x000fe20000400000 */
[----:B------:R-:W-:Y:S01]  /*36e0*/  FSETP.GT.AND P1, PT, |R63|, 8.50705917302346158658e+37, PT ;  /* 0x7e8000003f00780b */ /* 0x000fe20003f24200 */
[----:B------:R-:W-:-:S02]  /*36f0*/  IMAD.IADD R3, R11, 0x1, R12 ;  /* 0x000000010b037824 */ /* 0x000fc400078e020c */
[----:B------:R-:W-:Y:S01]  /*3700*/  FMUL R12, R61, 0.25 ;  /* 0x3e8000003d0c7820 */ /* 0x000fe20000400000 */
[----:B------:R-:W-:Y:S01]  /*3710*/  FSEL R15, R10, R67, P3 ;  /* 0x000000430a0f7208 */ /* 0x000fe20001800000 */
        /* <DEDUP_REMOVED lines=10> */
[----:B------:R-:W-:Y:S01]  /*37c0*/  IMAD.MOV.U32 R61, RZ, RZ, R7 ;  /* 0x000000ffff3d7224 */ /* 0x000fe200078e0007 */
        /* <DEDUP_REMOVED lines=8> */
[----:B------:R-:W-:Y:S01]  /*3850*/  FSETP.GT.AND P2, PT, |R61|, 8.50705917302346158658e+37, PT ;  /* 0x7e8000003d00780b */ /* 0x000fe20003f44200 */
[----:B------:R-:W-:Y:S01]  /*3860*/  FMUL R7, R74, 0.25 ;  /* 0x3e8000004a077820 */ /* 0x000fe20000400000 */
[----:B------:R-:W-:Y:S01]  /*3870*/  FSEL R35, R5, R86, P0 ;  /* 0x0000005605237208 */ /* 0x000fe20000000000 */
[----:B------:R-:W-:Y:S01]  /*3880*/  FMUL R5, R84, 0.25 ;  /* 0x3e80000054057820 */ /* 0x000fe20000400000 */
[----:B------:R-:W-:Y:S01]  /*3890*/  FSEL R81, R8, R81, P2 ;  /* 0x0000005108517208 */ /* 0x000fe20001000000 */
[----:B------:R-:W-:Y:S01]  /*38a0*/  FMUL R8, R73, 0.25 ;  /* 0x3e80000049087820 */ /* 0x000fe20000400000 */
[----:B------:R-:W-:Y:S01]  /*38b0*/  FSEL R55, R9, R72, P2 ;  /* 0x0000004809377208 */ /* 0x000fe20001000000 */
[----:B------:R-:W-:Y:S01]  /*38c0*/  FMUL R9, R28, 8388608 ;  /* 0x4b0000001c097820 */ /* 0x000fe20000400000 */
[----:B------:R-:W-:Y:S01]  /*38d0*/  FSEL R39, R5, R84, P2 ;  /* 0x0000005405277208 */ /* 0x000fe20001000000 */
[----:B------:R-:W-:Y:S01]  /*38e0*/  FMUL R5, R80, 0.25 ;  /* 0x3e80000050057820 */ /* 0x000fe20000400000 */
[----:B------:R-:W-:Y:S01]  /*38f0*/  FSEL R73, R8, R73, P2 ;  /* 0x0000004908497208 */ /* 0x000fe20001000000 */
[C---:B------:R-:W-:Y:S01]  /*3900*/  FMUL R8, R61.reuse, 8388608 ;  /* 0x4b0000003d087820 */ /* 0x040fe20000400000 */
[----:B------:R-:W-:Y:S01]  /*3910*/  FSETP.GEU.AND P5, PT, R61, 1.175494350822287508e-38, PT ;  /* 0x008000003d00780b */ /* 0x000fe20003fae000 */
[----:B------:R-:W-:Y:S01]  /*3920*/  FMUL R11, R62, 0.25 ;  /* 0x3e8000003e0b7820 */ /* 0x000fe20000400000 */
[----:B------:R-:W-:Y:S01]  /*3930*/  FSEL R9, R9, R28, !P6 ;  /* 0x0000001c09097208 */ /* 0x000fe20007000000 */
[----:B------:R-:W0:Y:S01]  /*3940*/  LDC R69, c[0x0][0x278] ;  /* 0x00009e00ff457b82 */ /* 0x000e220000000800 */
[----:B------:R-:W-:-:S02]  /*3950*/  FSETP.GEU.AND P6, PT, |R4|, 1.175494350822287508e-38, PT ;  /* 0x008000000400780b */ /* 0x000fc40003fce200 */
[----:B------:R-:W-:Y:S01]  /*3960*/  FSEL R59, R10, R59, P3 ;  /* 0x0000003b0a3b7208 */ /* 0x000fe20001800000 */
[----:B------:R-:W-:Y:S01]  /*3970*/  FMUL R10, R65, 0.25 ;  /* 0x3e800000410a7820 */ /* 0x000fe20000400000 */
[----:B------:R-:W-:Y:S01]  /*3980*/  FSEL R43, R5, R80, P2 ;  /* 0x00000050052b7208 */ /* 0x000fe20001000000 */
[----:B------:R-:W-:Y:S01]  /*3990*/  FMUL R5, R4, 8388608 ;  /* 0x4b00000004057820 */ /* 0x000fe20000400000 */
[----:B------:R-:W-:Y:S02]  /*39a0*/  FSEL R8, R8, R61, !P5 ;  /* 0x0000003d08087208 */ /* 0x000fe40006800000 */
[----:B------:R-:W-:Y:S02]  /*39b0*/  FSEL R20, RZ, -23, P5 ;  /* 0xc1b80000ff147808 */ /* 0x000fe40002800000 */
[----:B------:R-:W-:Y:S02]  /*39c0*/  FSETP.GEU.AND P5, PT, R4, 1.175494350822287508e-38, PT ;  /* 0x008000000400780b */ /* 0x000fe40003fae000 */
[----:B------:R-:W-:Y:S01]  /*39d0*/  FSEL R31, R10, R65, P1 ;  /* 0x000000410a1f7208 */ /* 0x000fe20000800000 */
[----:B------:R-:W-:Y:S01]  /*39e0*/  FMUL R10, R75, 0.25 ;  /* 0x3e8000004b0a7820 */ /* 0x000fe20000400000 */
[----:B------:R-:W-:Y:S01]  /*39f0*/  FSEL R12, R5, R4, !P5 ;  /* 0x00000004050c7208 */ /* 0x000fe20006800000 */
[----:B------:R-:W-:Y:S01]  /*3a00*/  @P3 FMUL R4, R4, 0.25 ;  /* 0x3e80000004043820 */ /* 0x000fe20000400000 */
[----:B------:R-:W-:Y:S01]  /*3a10*/  FSETP.GEU.AND P4, PT, R63, 1.175494350822287508e-38, PT ;  /* 0x008000003f00780b */ /* 0x000fe20003f8e000 */
[----:B------:R-:W-:Y:S01]  /*3a20*/  @!P6 FMUL R17, R17, 16777216 ;  /* 0x4b8000001111e820 */ /* 0x000fe20000400000 */
[----:B------:R-:W-:Y:S01]  /*3a30*/  FSEL R75, R10, R75, P0 ;  /* 0x0000004b0a4b7208 */ /* 0x000fe20000000000 */
[----:B------:R-:W-:Y:S01]  /*3a40*/  @!P6 FMUL R4, R4, 16777216 ;  /* 0x4b8000000404e820 */ /* 0x000fe20000400000 */
[----:B------:R-:W-:Y:S01]  /*3a50*/  FMUL R10, R63, 8388608 ;  /* 0x4b0000003f0a7820 */ /* 0x000fe20000400000 */
[----:B------:R-:W-:Y:S01]  /*3a60*/  FSEL R53, R7, R74, P0 ;  /* 0x0000004a07357208 */ /* 0x000fe20000000000 */
[----:B------:R-:W-:Y:S01]  /*3a70*/  FMUL R7, R76, 0.25 ;  /* 0x3e8000004c077820 */ /* 0x000fe20000400000 */
[----:B------:R-:W-:Y:S01]  /*3a80*/  FSEL R14, R11, R62, P3 ;  /* 0x0000003e0b0e7208 */ /* 0x000fe20001800000 */
[----:B------:R-:W-:Y:S01]  /*3a90*/  @!P6 FMUL R24, R24, 16777216 ;  /* 0x4b8000001818e820 */ /* 0x000fe20000400000 */
[----:B------:R-:W-:Y:S01]  /*3aa0*/  FSEL R10, R10, R63, !P4 ;  /* 0x0000003f0a0a7208 */ /* 0x000fe20006000000 */
[----:B------:R-:W1:Y:S01]  /*3ab0*/  MUFU.RCP R4, R4 ;  /* 0x0000000400047308 */ /* 0x000e620000001000 */
[C---:B------:R-:W-:Y:S01]  /*3ac0*/  FSETP.GEU.AND P3, PT, |R28|.reuse, 1.175494350822287508e-38, PT ;  /* 0x008000001c00780b */ /* 0x040fe20003f6e200 */
[----:B------:R-:W-:Y:S01]  /*3ad0*/  @P0 FMUL R28, R28, 0.25 ;  /* 0x3e8000001c1c0820 */ /* 0x000fe20000400000 */
[----:B------:R-:W-:Y:S01]  /*3ae0*/  IADD3 R5, R8, -0x3f3504f3, RZ ;  /* 0xc0cafb0d08057810 */ /* 0x000fe20007ffe0ff */
[----:B------:R-:W-:Y:S01]  /*3af0*/  @!P6 FMUL R15, R15, 16777216 ;  /* 0x4b8000000f0fe820 */ /* 0x000fe20000400000 */
[----:B------:R-:W-:Y:S01]  /*3b00*/  FSEL R51, R7, R76, P2 ;  /* 0x0000004c07337208 */ /* 0x000fe20001000000 */
[----:B------:R-:W-:Y:S01]  /*3b10*/  VIADD R7, R10, 0xc0cafb0d ;  /* 0xc0cafb0d0a077836 */ /* 0x000fe20000000000 */
[----:B------:R-:W-:Y:S01]  /*3b20*/  FSEL R57, R6, R57, P1 ;  /* 0x0000003906397208 */ /* 0x000fe20000800000 */
[----:B------:R-:W-:Y:S01]  /*3b30*/  FMUL R6, R83, 0.25 ;  /* 0x3e80000053067820 */ /* 0x000fe20000400000 */
[----:B------:R-:W-:Y:S01]  /*3b40*/  LOP3.LUT R5, R5, 0xff800000, RZ, 0xc0, !PT ;  /* 0xff80000005057812 */ /* 0x000fe200078ec0ff */
[----:B------:R-:W-:Y:S01]  /*3b50*/  @!P6 FMUL R16, R16, 16777216 ;  /* 0x4b8000001010e820 */ /* 0x000fe20000400000 */
[----:B------:R-:W-:Y:S01]  /*3b60*/  LOP3.LUT R45, R7, 0xff800000, RZ, 0xc0, !PT ;  /* 0xff800000072d7812 */ /* 0x000fe200078ec0ff */
[----:B------:R-:W-:Y:S01]  /*3b70*/  @!P6 FMUL R13, R13, 16777216 ;  /* 0x4b8000000d0de820 */ /* 0x000fe20000400000 */
[----:B------:R-:W-:Y:S01]  /*3b80*/  I2FP.F32.S32 R7, R5 ;  /* 0x0000000500077245 */ /* 0x000fe20000201400 */
[----:B------:R-:W-:Y:S01]  /*3b90*/  @!P6 FMUL R14, R14, 16777216 ;  /* 0x4b8000000e0ee820 */ /* 0x000fe20000400000 */
[----:B------:R-:W-:Y:S01]  /*3ba0*/  FSEL R83, R6, R83, P0 ;  /* 0x0000005306537208 */ /* 0x000fe20000000000 */
[----:B------:R-:W-:Y:S01]  /*3bb0*/  @!P6 FMUL R59, R59, 16777216 ;  /* 0x4b8000003b3be820 */ /* 0x000fe20000400000 */
[----:B------:R-:W-:Y:S01]  /*3bc0*/  @!P6 FMUL R58, R58, 16777216 ;  /* 0x4b8000003a3ae820 */ /* 0x000fe20000400000 */
[----:B------:R-:W-:Y:S01]  /*3bd0*/  FMUL R6, R85, 0.25 ;  /* 0x3e80000055067820 */ /* 0x000fe20000400000 */
[----:B------:R-:W-:Y:S01]  /*3be0*/  @!P3 FMUL R28, R28, 16777216 ;  /* 0x4b8000001c1cb820 */ /* 0x000fe20000400000 */
[----:B------:R-:W-:Y:S01]  /*3bf0*/  FMUL R11, R78, 0.25 ;  /* 0x3e8000004e0b7820 */ /* 0x000fe20000400000 */
[----:B------:R-:W-:Y:S01]  /*3c00*/  FFMA.FTZ R20, R7, 1.1920928955078125e-07, R20 ;  /* 0x3400000007147823 */ /* 0x000fe20000010014 */
[C---:B-1----:R-:W-:Y:S01]  /*3c10*/  FMUL R17, R4.reuse, R17 ;  /* 0x0000001104117220 */ /* 0x042fe20000400000 */
[C---:B------:R-:W-:Y:S01]  /*3c20*/  FMUL R24, R4.reuse, R24 ;  /* 0x0000001804187220 */ /* 0x040fe20000400000 */
[C---:B------:R-:W-:Y:S01]  /*3c30*/  FMUL R15, R4.reuse, R15 ;  /* 0x0000000f040f7220 */ /* 0x040fe20000400000 */
[C---:B------:R-:W-:Y:S01]  /*3c40*/  FMUL R16, R4.reuse, R16 ;  /* 0x0000001004107220 */ /* 0x040fe20000400000 */
[C---:B------:R-:W-:Y:S01]  /*3c50*/  FMUL R13, R4.reuse, R13 ;  /* 0x0000000d040d7220 */ /* 0x040fe20000400000 */
[C---:B------:R-:W-:Y:S01]  /*3c60*/  FMUL R14, R4.reuse, R14 ;  /* 0x0000000e040e7220 */ /* 0x040fe20000400000 */
[C---:B------:R-:W-:Y:S01]  /*3c70*/  FMUL R7, R4.reuse, R59 ;  /* 0x0000003b04077220 */ /* 0x040fe20000400000 */
[----:B------:R-:W-:Y:S01]  /*3c80*/  FMUL R58, R4, R58 ;  /* 0x0000003a043a7220 */ /* 0x000fe20000400000 */
[----:B------:R-:W-:Y:S01]  /*3c90*/  FSEL R85, R6, R85, P2 ;  /* 0x0000005506557208 */ /* 0x000fe20001000000 */
[----:B------:R-:W1:Y:S01]  /*3ca0*/  MUFU.RCP R4, R28 ;  /* 0x0000001c00047308 */ /* 0x000e620000001000 */
[----:B------:R-:W-:Y:S01]  /*3cb0*/  FSEL R49, R11, R78, P0 ;  /* 0x0000004e0b317208 */ /* 0x000fe20000000000 */
[----:B------:R-:W-:Y:S01]  /*3cc0*/  FMUL R6, R77, 0.25 ;  /* 0x3e8000004d067820 */ /* 0x000fe20000400000 */
[----:B------:R-:W-:Y:S01]  /*3cd0*/  IADD3 R11, R12, -0x3f3504f3, RZ ;  /* 0xc0cafb0d0c0b7810 */ /* 0x000fe20007ffe0ff */
[----:B------:R-:W-:Y:S01]  /*3ce0*/  @!P3 FMUL R75, R75, 16777216 ;  /* 0x4b8000004b4bb820 */ /* 0x000fe20000400000 */
[----:B------:R-:W-:Y:S01]  /*3cf0*/  FSEL R22, RZ, -23, P4 ;  /* 0xc1b80000ff167808 */ /* 0x000fe20002000000 */
[----:B------:R-:W-:Y:S01]  /*3d00*/  @!P3 FMUL R53, R53, 16777216 ;  /* 0x4b8000003535b820 */ /* 0x000fe20000400000 */
[----:B------:R-:W-:Y:S01]  /*3d10*/  FSEL R77, R6, R77, P2 ;  /* 0x0000004d064d7208 */ /* 0x000fe20001000000 */
[----:B------:R-:W-:Y:S01]  /*3d20*/  VIADD R6, R9, 0xc0cafb0d ;  /* 0xc0cafb0d09067836 */ /* 0x000fe20000000000 */
[C---:B------:R-:W-:Y:S01]  /*3d30*/  FSETP.GEU.AND P4, PT, |R63|.reuse, 1.175494350822287508e-38, PT ;  /* 0x008000003f00780b */ /* 0x040fe20003f8e200 */
[----:B------:R-:W-:Y:S01]  /*3d40*/  @P1 FMUL R63, R63, 0.25 ;  /* 0x3e8000003f3f1820 */ /* 0x000fe20000400000 */
[----:B------:R-:W-:Y:S01]  /*3d50*/  LOP3.LUT R47, R11, 0xff800000, RZ, 0xc0, !PT ;  /* 0xff8000000b2f7812 */ /* 0x000fe200078ec0ff */
[----:B------:R-:W-:Y:S01]  /*3d60*/  IMAD.IADD R5, R8, 0x1, -R5 ;  /* 0x0000000108057824 */ /* 0x000fe200078e0a05 */
[C---:B------:R-:W-:Y:S01]  /*3d70*/  FSETP.GEU.AND P1, PT, |R61|.reuse, 1.175494350822287508e-38, PT ;  /* 0x008000003d00780b */ /* 0x040fe20003f2e200 */
[----:B------:R-:W-:Y:S01]  /*3d80*/  @P2 FMUL R61, R61, 0.25 ;  /* 0x3e8000003d3d2820 */ /* 0x000fe20000400000 */
[----:B------:R-:W-:Y:S01]  /*3d90*/  FSEL R23, RZ, -23, P5 ;  /* 0xc1b80000ff177808 */ /* 0x000fe20002800000 */
[----:B------:R-:W-:Y:S01]  /*3da0*/  @!P3 FMUL R49, R49, 16777216 ;  /* 0x4b8000003131b820 */ /* 0x000fe20000400000 */
[----:B------:R-:W-:Y:S01]  /*3db0*/  I2FP.F32.S32 R18, R47 ;  /* 0x0000002f00127245 */ /* 0x000fe20000201400 */
[----:B-1----:R-:W-:Y:S01]  /*3dc0*/  FMUL R75, R4, R75 ;  /* 0x0000004b044b7220 */ /* 0x002fe20000400000 */
[----:B------:R-:W-:Y:S01]  /*3dd0*/  LOP3.LUT R48, R6, 0xff800000, RZ, 0xc0, !PT ;  /* 0xff80000006307812 */ /* 0x000fe200078ec0ff */
[----:B------:R-:W-:Y:S01]  /*3de0*/  FMUL R38, R4, R49 ;  /* 0x0000003104267220 */ /* 0x000fe20000400000 */
[----:B------:R-:W-:Y:S01]  /*3df0*/  I2FP.F32.S32 R11, R45 ;  /* 0x0000002d000b7245 */ /* 0x000fe20000201400 */
[----:B------:R-:W-:Y:S01]  /*3e00*/  FFMA.FTZ R23, R18, 1.1920928955078125e-07, R23 ;  /* 0x3400000012177823 */ /* 0x000fe20000010017 */
[-C--:B------:R-:W-:Y:S01]  /*3e10*/  I2FP.F32.S32 R6, R48.reuse ;  /* 0x0000003000067245 */ /* 0x080fe20000201400 */
[----:B------:R-:W-:Y:S01]  /*3e20*/  FMUL R18, R4, R53 ;  /* 0x0000003504127220 */ /* 0x000fe20000400000 */
[----:B------:R-:W-:Y:S01]  /*3e30*/  IADD3 R48, R9, -R48, RZ ;  /* 0x8000003009307210 */ /* 0x000fe20007ffe0ff */
[----:B------:R-:W-:Y:S01]  /*3e40*/  FFMA.FTZ R22, R11, 1.1920928955078125e-07, R22 ;  /* 0x340000000b167823 */ /* 0x000fe20000010016 */
[----:B------:R-:W-:Y:S01]  /*3e50*/  FADD R11, R5, -1 ;  /* 0xbf800000050b7421 */ /* 0x000fe20000000000 */
[----:B------:R-:W-:Y:S01]  /*3e60*/  @!P4 FMUL R63, R63, 16777216 ;  /* 0x4b8000003f3fc820 */ /* 0x000fe20000400000 */
[----:B------:R-:W-:-:S02]  /*3e70*/  IMAD.IADD R45, R10, 0x1, -R45 ;  /* 0x000000010a2d7824 */ /* 0x000fc400078e0a2d */
[----:B------:R-:W-:Y:S01]  /*3e80*/  @!P1 FMUL R61, R61, 16777216 ;  /* 0x4b8000003d3d9820 */ /* 0x000fe20000400000 */
[----:B------:R-:W-:Y:S01]  /*3e90*/  F2FP.BF16.F32.PACK_AB R5, R75, R18 ;  /* 0x000000124b05723e */ /* 0x000fe200000010ff */
[----:B------:R-:W-:Y:S01]  /*3ea0*/  FFMA.FTZ R21, R6, 1.1920928955078125e-07, R21 ;  /* 0x3400000006157823 */ /* 0x000fe20000010015 */
[----:B------:R-:W-:Y:S01]  /*3eb0*/  FFMA.FTZ R18, R11, R52, -0.16845393180847167969 ;  /* 0xbe2c7f300b127423 */ /* 0x000fe20000010034 */
[----:B------:R-:W-:Y:S02]  /*3ec0*/  IMAD.IADD R49, R12, 0x1, -R47 ;  /* 0x000000010c317824 */ /* 0x000fe400078e0a2f */
[----:B------:R-:W-:Y:S01]  /*3ed0*/  FADD R48, R48, -1 ;  /* 0xbf80000030307421 */ /* 0x000fe20000000000 */
[----:B------:R-:W1:Y:S01]  /*3ee0*/  MUFU.RCP R6, R63 ;  /* 0x0000003f00067308 */ /* 0x000e620000001000 */
[----:B------:R-:W-:Y:S01]  /*3ef0*/  FADD R47, R45, -1 ;  /* 0xbf8000002d2f7421 */ /* 0x000fe20000000000 */
[----:B------:R-:W-:Y:S01]  /*3f00*/  FFMA.FTZ R18, R11, R18, 0.1716887056827545166 ;  /* 0x3e2fcf2a0b127423 */ /* 0x000fe20000010012 */
[CC--:B------:R-:W-:Y:S01]  /*3f10*/  FFMA.FTZ R45, R48.reuse, R52.reuse, -0.16845393180847167969 ;  /* 0xbe2c7f30302d7423 */ /* 0x0c0fe20000010034 */
[----:B------:R-:W-:Y:S01]  /*3f20*/  @!P4 FMUL R27, R27, 16777216 ;  /* 0x4b8000001b1bc820 */ /* 0x000fe20000400000 */
[----:B------:R-:W-:Y:S01]  /*3f30*/  FFMA.FTZ R50, R47, R52, -0.16845393180847167969 ;  /* 0xbe2c7f302f327423 */ /* 0x000fe20000010034 */
[----:B------:R-:W-:Y:S01]  /*3f40*/  FFMA.FTZ R18, R11, R18, -0.17900948226451873779 ;  /* 0xbe374e430b127423 */ /* 0x000fe20000010012 */
[C---:B------:R-:W-:Y:S01]  /*3f50*/  FFMA.FTZ R45, R48.reuse, R45, 0.1716887056827545166 ;  /* 0x3e2fcf2a302d7423 */ /* 0x040fe2000001002d */
[----:B------:R-:W2:Y:S01]  /*3f60*/  MUFU.RCP R46, R61 ;  /* 0x0000003d002e7308 */ /* 0x000ea20000001000 */
[----:B------:R-:W-:Y:S01]  /*3f70*/  FFMA.FTZ R50, R47, R50, 0.1716887056827545166 ;  /* 0x3e2fcf2a2f327423 */ /* 0x000fe20000010032 */
[----:B------:R-:W-:Y:S01]  /*3f80*/  FFMA.FTZ R18, R11, R18, 0.20512372255325317383 ;  /* 0x3e520bf40b127423 */ /* 0x000fe20000010012 */
[----:B------:R-:W-:Y:S01]  /*3f90*/  FFMA.FTZ R45, R48, R45, -0.17900948226451873779 ;  /* 0xbe374e43302d7423 */ /* 0x000fe2000001002d */
[----:B------:R-:W-:Y:S01]  /*3fa0*/  @!P3 FMUL R35, R35, 16777216 ;  /* 0x4b8000002323b820 */ /* 0x000fe20000400000 */
[----:B------:R-:W-:Y:S01]  /*3fb0*/  FFMA.FTZ R50, R47, R50, -0.17900948226451873779 ;  /* 0xbe374e432f327423 */ /* 0x000fe20000010032 */
[----:B------:R-:W-:Y:S01]  /*3fc0*/  @!P3 FMUL R37, R37, 16777216 ;  /* 0x4b8000002525b820 */ /* 0x000fe20000400000 */
        /* <DEDUP_REMOVED lines=12> */
[----:B------:R-:W-:Y:S01]  /*4090*/  FFMA.FTZ R18, R11, R18, -0.24046532809734344482 ;  /* 0xbe763c8b0b127423 */ /* 0x000fe20000010012 */
[----:B------:R-:W-:Y:S01]  /*40a0*/  FFMA.FTZ R45, R48, R45, 0.20512372255325317383 ;  /* 0x3e520bf4302d7423 */ /* 0x000fe2000001002d */
[----:B------:R-:W-:Y:S01]  /*40b0*/  FFMA.FTZ R50, R47, R50, 0.20512372255325317383 ;  /* 0x3e520bf42f327423 */ /* 0x000fe20000010032 */
[----:B-1----:R-:W-:Y:S01]  /*40c0*/  FMUL R34, R6, R27 ;  /* 0x0000001b06227220 */ /* 0x002fe20000400000 */
[C---:B------:R-:W-:Y:S01]  /*40d0*/  FMUL R28, R4.reuse, R35 ;  /* 0x00000023041c7220 */ /* 0x040fe20000400000 */
[----:B------:R-:W-:Y:S01]  /*40e0*/  FMUL R36, R4, R37 ;  /* 0x0000002504247220 */ /* 0x000fe20000400000 */
[C---:B------:R-:W-:Y:S01]  /*40f0*/  FMUL R25, R6.reuse, R25 ;  /* 0x0000001906197220 */ /* 0x040fe20000400000 */
[C---:B------:R-:W-:Y:S01]  /*4100*/  FMUL R26, R6.reuse, R26 ;  /* 0x0000001a061a7220 */ /* 0x040fe20000400000 */
[C---:B------:R-:W-:Y:S01]  /*4110*/  FMUL R31, R6.reuse, R31 ;  /* 0x0000001f061f7220 */ /* 0x040fe20000400000 */
[C---:B------:R-:W-:Y:S01]  /*4120*/  FMUL R32, R6.reuse, R32 ;  /* 0x0000002006207220 */ /* 0x040fe20000400000 */
[C---:B------:R-:W-:Y:S01]  /*4130*/  FMUL R33, R6.reuse, R33 ;  /* 0x0000002106217220 */ /* 0x040fe20000400000 */
[----:B------:R-:W-:Y:S01]  /*4140*/  FMUL R57, R6, R57 ;  /* 0x0000003906397220 */ /* 0x000fe20000400000 */
[C---:B------:R-:W-:Y:S01]  /*4150*/  FMUL R27, R4.reuse, R87 ;  /* 0x00000057041b7220 */ /* 0x040fe20000400000 */
[C---:B------:R-:W-:Y:S01]  /*4160*/  FMUL R35, R4.reuse, R83 ;  /* 0x0000005304237220 */ /* 0x040fe20000400000 */
[----:B------:R-:W-:Y:S01]  /*4170*/  FMUL R37, R4, R79 ;  /* 0x0000004f04257220 */ /* 0x000fe20000400000 */
[----:B------:R-:W-:Y:S01]  /*4180*/  FMUL R6, R6, R29 ;  /* 0x0000001d06067220 */ /* 0x000fe20000400000 */
[C---:B--2---:R-:W-:Y:S01]  /*4190*/  FMUL R4, R46.reuse, R73 ;  /* 0x000000492e047220 */ /* 0x044fe20000400000 */
[----:B------:R-:W-:Y:S01]  /*41a0*/  FMUL R55, R46, R55 ;  /* 0x000000372e377220 */ /* 0x000fe20000400000 */
[----:B------:R-:W-:Y:S01]  /*41b0*/  FFMA.FTZ R18, R11, R18, 0.28857114911079406738 ;  /* 0x3e93bf990b127423 */ /* 0x000fe20000010012 */
[C---:B------:R-:W-:Y:S01]  /*41c0*/  FFMA.FTZ R45, R48.reuse, R45, -0.24046532809734344482 ;  /* 0xbe763c8b302d7423 */ /* 0x040fe2000001002d */
[----:B------:R-:W-:Y:S01]  /*41d0*/  FFMA.FTZ R50, R47, R50, -0.24046532809734344482 ;  /* 0xbe763c8b2f327423 */ /* 0x000fe20000010032 */
[----:B------:R-:W-:Y:S01]  /*41e0*/  F2FP.BF16.F32.PACK_AB R6, R57, R6 ;  /* 0x000000063906723e */ /* 0x000fe200000010ff */
[----:B------:R-:W-:Y:S01]  /*41f0*/  FFMA.FTZ R18, R11, R18, -0.36067417263984680176 ;  /* 0xbeb8aa490b127423 */ /* 0x000fe20000010012 */
[----:B------:R-:W-:Y:S01]  /*4200*/  FFMA.FTZ R45, R48, R45, 0.28857114911079406738 ;  /* 0x3e93bf99302d7423 */ /* 0x000fe2000001002d */
[----:B------:R-:W-:Y:S01]  /*4210*/  F2FP.BF16.F32.PACK_AB R4, R4, R55 ;  /* 0x000000370404723e */ /* 0x000fe200000010ff */
[----:B------:R-:W-:Y:S01]  /*4220*/  FFMA.FTZ R50, R47, R50, 0.28857114911079406738 ;  /* 0x3e93bf992f327423 */ /* 0x000fe20000010032 */
[----:B------:R-:W-:Y:S01]  /*4230*/  F2FP.BF16.F32.PACK_AB R7, R7, R58 ;  /* 0x0000003a0707723e */ /* 0x000fe200000010ff */
[----:B------:R-:W-:Y:S01]  /*4240*/  FFMA.FTZ R18, R11, R18, 0.48089820146560668945 ;  /* 0x3ef6384a0b127423 */ /* 0x000fe20000010012 */
[----:B------:R-:W-:Y:S01]  /*4250*/  FFMA.FTZ R45, R48, R45, -0.36067417263984680176 ;  /* 0xbeb8aa49302d7423 */ /* 0x000fe2000001002d */
[----:B------:R-:W-:Y:S01]  /*4260*/  FFMA.FTZ R50, R47, R50, -0.36067417263984680176 ;  /* 0xbeb8aa492f327423 */ /* 0x000fe20000010032 */
[----:B------:R-:W-:Y:S01]  /*4270*/  ISETP.GE.U32.AND P0, PT, R8, 0x7f800000, PT ;  /* 0x7f8000000800780c */ /* 0x000fe20003f06070 */
[----:B------:R1:W-:Y:S01]  /*4280*/  STSM.16.M88.4 [R19], R4 ;  /* 0x0000000413007844 */ /* 0x0003e20000000200 */
[----:B------:R-:W-:Y:S01]  /*4290*/  FFMA.FTZ R18, R11, R18, -0.72134751081466674805 ;  /* 0xbf38aa3b0b127423 */ /* 0x000fe20000010012 */
[C---:B------:R-:W-:Y:S01]  /*42a0*/  FFMA.FTZ R45, R48.reuse, R45, 0.48089820146560668945 ;  /* 0x3ef6384a302d7423 */ /* 0x040fe2000001002d */
[----:B------:R-:W-:Y:S01]  /*42b0*/  FFMA.FTZ R50, R47, R50, 0.48089820146560668945 ;  /* 0x3ef6384a2f327423 */ /* 0x000fe20000010032 */
[----:B------:R-:W-:Y:S01]  /*42c0*/  @!P1 FMUL R85, R85, 16777216 ;  /* 0x4b80000055559820 */ /* 0x000fe20000400000 */
[----:B------:R-:W-:Y:S01]  /*42d0*/  @!P1 FMUL R39, R39, 16777216 ;  /* 0x4b80000027279820 */ /* 0x000fe20000400000 */
[----:B------:R-:W-:Y:S01]  /*42e0*/  @!P1 FMUL R81, R81, 16777216 ;  /* 0x4b80000051519820 */ /* 0x000fe20000400000 */
[----:B------:R-:W-:Y:S01]  /*42f0*/  @!P1 FMUL R43, R43, 16777216 ;  /* 0x4b8000002b2b9820 */ /* 0x000fe20000400000 */
[----:B------:R-:W-:Y:S01]  /*4300*/  @!P1 FMUL R77, R77, 16777216 ;  /* 0x4b8000004d4d9820 */ /* 0x000fe20000400000 */
[----:B------:R-:W-:Y:S01]  /*4310*/  @!P1 FMUL R51, R51, 16777216 ;  /* 0x4b80000033339820 */ /* 0x000fe20000400000 */
[----:B------:R-:W-:Y:S01]  /*4320*/  FMUL R18, R11, R18 ;  /* 0x000000120b127220 */ /* 0x000fe20000400000 */
[----:B------:R-:W-:Y:S01]  /*4330*/  FFMA.FTZ R45, R48, R45, -0.72134751081466674805 ;  /* 0xbf38aa3b302d7423 */ /* 0x000fe2000001002d */
[----:B------:R-:W-:Y:S01]  /*4340*/  ISETP.GE.U32.AND P1, PT, R9, 0x7f800000, PT ;  /* 0x7f8000000900780c */ /* 0x000fe20003f26070 */
[----:B------:R-:W-:Y:S01]  /*4350*/  FFMA.FTZ R50, R47, R50, -0.72134751081466674805 ;  /* 0xbf38aa3b2f327423 */ /* 0x000fe20000010032 */
[----:B------:R-:W-:Y:S01]  /*4360*/  ISETP.GE.U32.AND P5, PT, R10, 0x7f800000, PT ;  /* 0x7f8000000a00780c */ /* 0x000fe20003fa6070 */
[----:B------:R-:W-:Y:S01]  /*4370*/  FMUL R18, R11, R18 ;  /* 0x000000120b127220 */ /* 0x000fe20000400000 */
[C---:B------:R-:W-:Y:S01]  /*4380*/  FMUL R45, R48.reuse, R45 ;  /* 0x0000002d302d7220 */ /* 0x040fe20000400000 */
[----:B------:R-:W-:Y:S01]  /*4390*/  FMUL R50, R47, R50 ;  /* 0x000000322f327220 */ /* 0x000fe20000400000 */
[----:B-1----:R-:W-:Y:S01]  /*43a0*/  @P0 MOV R5, 0x7f800000 ;  /* 0x7f80000000050802 */ /* 0x002fe20000000f00 */
[----:B------:R-:W-:Y:S01]  /*43b0*/  FFMA.FTZ R11, R11, 1.4426950216293334961, R18 ;  /* 0x3fb8aa3b0b0b7823 */ /* 0x000fe20000010012 */
[----:B------:R-:W-:Y:S01]  /*43c0*/  FMUL R45, R48, R45 ;  /* 0x0000002d302d7220 */ /* 0x000fe20000400000 */
[C---:B------:R-:W-:Y:S01]  /*43d0*/  FMUL R50, R47.reuse, R50 ;  /* 0x000000322f327220 */ /* 0x040fe20000400000 */
[----:B------:R-:W-:Y:S01]  /*43e0*/  LOP3.LUT R18, R0, 0x7f, RZ, 0xc0, !PT ;  /* 0x0000007f00127812 */ /* 0x000fe200078ec0ff */
[----:B------:R-:W-:Y:S01]  /*43f0*/  FADD R20, R20, R11 ;  /* 0x0000000b14147221 */ /* 0x000fe20000000000 */
[----:B------:R-:W-:Y:S01]  /*4400*/  FFMA.FTZ R48, R48, 1.4426950216293334961, R45 ;  /* 0x3fb8aa3b30307823 */ /* 0x000fe2000001002d */
[----:B------:R-:W-:Y:S01]  /*4410*/  FFMA.FTZ R47, R47, 1.4426950216293334961, R50 ;  /* 0x3fb8aa3b2f2f7823 */ /* 0x000fe20000010032 */
[----:B------:R-:W-:-:S02]  /*4420*/  @P1 IMAD.MOV.U32 R4, RZ, RZ, 0x7f800000 ;  /* 0x7f800000ff041424 */ /* 0x000fc400078e00ff */
[----:B------:R-:W-:Y:S01]  /*4430*/  @P0 FFMA.FTZ R20, R8, R5, +INF ;  /* 0x7f80000008140423 */ /* 0x000fe20000010005 */
[----:B------:R-:W-:Y:S01]  /*4440*/  @P5 IMAD.MOV.U32 R5, RZ, RZ, 0x7f800000 ;  /* 0x7f800000ff055424 */ /* 0x000fe200078e00ff */
[----:B------:R-:W-:Y:S01]  /*4450*/  LEA R18, R18, UR13, 0x4 ;  /* 0x0000000d12127c11 */ /* 0x000fe2000f8e20ff */
[----:B------:R-:W-:Y:S01]  /*4460*/  FADD R21, R21, R48 ;  /* 0x0000003015157221 */ /* 0x000fe20000000000 */
[----:B------:R-:W-:Y:S01]  /*4470*/  FADD R22, R22, R47 ;  /* 0x0000002f16167221 */ /* 0x000fe20000000000 */
[C---:B------:R-:W-:Y:S01]  /*4480*/  @P1 FFMA.FTZ R21, R9.reuse, R4, +INF ;  /* 0x7f80000009151423 */ /* 0x040fe20000010004 */
[----:B------:R-:W-:Y:S01]  /*4490*/  FSETP.NEU.AND P3, PT, R8, RZ, PT ;  /* 0x000000ff0800720b */ /* 0x000fe20003f6d000 */
[----:B------:R-:W-:Y:S01]  /*44a0*/  @P5 FFMA.FTZ R22, R10, R5, +INF ;  /* 0x7f8000000a165423 */ /* 0x000fe20000010005 */
[----:B------:R-:W-:Y:S01]  /*44b0*/  FSETP.NEU.AND P2, PT, R9, RZ, PT ;  /* 0x000000ff0900720b */ /* 0x000fe20003f4d000 */
[----:B------:R-:W-:Y:S01]  /*44c0*/  FMUL R30, R46, R39 ;  /* 0x000000272e1e7220 */ /* 0x000fe20000400000 */
[----:B------:R-:W-:Y:S01]  /*44d0*/  FSETP.NEU.AND P1, PT, R10, RZ, PT ;  /* 0x000000ff0a00720b */ /* 0x000fe20003f2d000 */
[----:B------:R-:W-:Y:S01]  /*44e0*/  BAR.SYNC.DEFER_BLOCKING 0x0 ;  /* 0x0000000000007b1d */ /* 0x000fe20000010000 */
[C---:B------:R-:W-:Y:S01]  /*44f0*/  FMUL R44, R46.reuse, R43 ;  /* 0x0000002b2e2c7220 */ /* 0x040fe20000400000 */
[C---:B------:R-:W-:Y:S01]  /*4500*/  FMUL R29, R46.reuse, R85 ;  /* 0x000000552e1d7220 */ /* 0x040fe20000400000 */
[C---:B------:R-:W-:Y:S01]  /*4510*/  FMUL R39, R46.reuse, R81 ;  /* 0x000000512e277220 */ /* 0x040fe20000400000 */
[C---:B------:R-:W-:Y:S01]  /*4520*/  FMUL R43, R46.reuse, R77 ;  /* 0x0000004d2e2b7220 */ /* 0x040fe20000400000 */
[----:B------:R-:W-:Y:S01]  /*4530*/  FMUL R46, R46, R51 ;  /* 0x000000332e2e7220 */ /* 0x000fe20000400000 */
[----:B------:R-:W-:Y:S01]  /*4540*/  FADD R49, R49, -1 ;  /* 0xbf80000031317421 */ /* 0x000fe20000000000 */
[----:B------:R-:W-:Y:S01]  /*4550*/  F2FP.BF16.F32.PACK_AB R5, R37, R38 ;  /* 0x000000262505723e */ /* 0x000fe200000010ff */
[----:B0-----:R-:W-:Y:S01]  /*4560*/  IMAD R57, R69, 0xc, RZ ;  /* 0x0000000c45397824 */ /* 0x001fe200078e02ff */
[----:B------:R-:W-:Y:S01]  /*4570*/  F2FP.BF16.F32.PACK_AB R6, R33, R34 ;  /* 0x000000222106723e */ /* 0x000fe200000010ff */
[----:B------:R-:W-:Y:S01]  /*4580*/  FFMA.FTZ R52, R49, R52, -0.16845393180847167969 ;  /* 0xbe2c7f3031347423 */ /* 0x000fe20000010034 */
[----:B------:R-:W-:Y:S01]  /*4590*/  F2FP.BF16.F32.PACK_AB R4, R43, R46 ;  /* 0x0000002e2b04723e */ /* 0x000fe200000010ff */
[----:B------:R-:W-:Y:S01]  /*45a0*/  IMAD R33, R2, UR5, RZ ;  /* 0x0000000502217c24 */ /* 0x000fe2000f8e02ff */
[----:B------:R-:W-:Y:S01]  /*45b0*/  F2FP.BF16.F32.PACK_AB R7, R13, R14 ;  /* 0x0000000e0d07723e */ /* 0x000fe200000010ff */
[C---:B------:R-:W-:Y:S01]  /*45c0*/  FFMA.FTZ R52, R49.reuse, R52, 0.1716887056827545166 ;  /* 0x3e2fcf2a31347423 */ /* 0x040fe20000010034 */
[C---:B------:R-:W-:Y:S01]  /*45d0*/  ISETP.GE.U32.AND P4, PT, R12.reuse, 0x7f800000, PT ;  /* 0x7f8000000c00780c */ /* 0x040fe20003f86070 */
[----:B------:R-:W-:Y:S01]  /*45e0*/  USHF.L.U32 UR5, UR4, 0x1, URZ ;  /* 0x0000000104057899 */ /* 0x000fe2000800063f */
[----:B------:R-:W-:Y:S01]  /*45f0*/  FSETP.NEU.AND P0, PT, R12, RZ, PT ;  /* 0x000000ff0c00720b */ /* 0x000fe20003f0d000 */
[----:B------:R-:W-:Y:S01]  /*4600*/  FFMA.FTZ R52, R49, R52, -0.17900948226451873779 ;  /* 0xbe374e4331347423 */ /* 0x000fe20000010034 */
[----:B------:R-:W-:Y:S01]  /*4610*/  F2FP.BF16.F32.PACK_AB R13, R35, R36 ;  /* 0x00000024230d723e */ /* 0x000fe200000010ff */
[----:B------:R-:W-:Y:S01]  /*4620*/  IMAD R51, R69, 0xa, RZ ;  /* 0x0000000a45337824 */ /* 0x000fe200078e02ff */
[----:B------:R-:W-:Y:S01]  /*4630*/  F2FP.BF16.F32.PACK_AB R14, R31, R32 ;  /* 0x000000201f0e723e */ /* 0x000fe200000010ff */
[----:B------:R-:W-:Y:S01]  /*4640*/  FFMA.FTZ R52, R49, R52, 0.20512372255325317383 ;  /* 0x3e520bf431347423 */ /* 0x000fe20000010034 */
[----:B------:R-:W-:Y:S01]  /*4650*/  F2FP.BF16.F32.PACK_AB R15, R15, R16 ;  /* 0x000000100f0f723e */ /* 0x000fe200000010ff */
[----:B------:R-:W0:Y:S01]  /*4660*/  LDS.128 R8, [R18] ;  /* 0x0000000012087984 */ /* 0x000e220000000c00 */
[----:B------:R-:W-:-:S02]  /*4670*/  IMAD.SHL.U32 R31, R33, 0x2, RZ ;  /* 0x00000002211f7824 */ /* 0x000fc400078e00ff */
[----:B------:R-:W-:Y:S01]  /*4680*/  FFMA.FTZ R52, R49, R52, -0.24046532809734344482 ;  /* 0xbe763c8b31347423 */ /* 0x000fe20000010034 */
[----:B------:R-:W-:Y:S01]  /*4690*/  F2FP.BF16.F32.PACK_AB R36, R29, R30 ;  /* 0x0000001e1d24723e */ /* 0x000fe200000010ff */
[----:B------:R-:W-:Y:S01]  /*46a0*/  BAR.SYNC.DEFER_BLOCKING 0x0 ;  /* 0x0000000000007b1d */ /* 0x000fe20000010000 */
[----:B------:R-:W-:Y:S01]  /*46b0*/  @P4 MOV R43, 0x7f800000 ;  /* 0x7f800000002b4802 */ /* 0x000fe20000000f00 */
[----:B------:R-:W-:Y:S01]  /*46c0*/  FFMA.FTZ R52, R49, R52, 0.28857114911079406738 ;  /* 0x3e93bf9931347423 */ /* 0x000fe20000010034 */
[----:B------:R-:W-:Y:S01]  /*46d0*/  IMAD.HI R30, R33, 0x2, RZ ;  /* 0x00000002211e7827 */ /* 0x000fe200078e02ff */
[----:B------:R-:W-:-:S03]  /*46e0*/  F2FP.BF16.F32.PACK_AB R38, R25, R26 ;  /* 0x0000001a1926723e */ /* 0x000fc600000010ff */
[----:B------:R-:W-:Y:S01]  /*46f0*/  FFMA.FTZ R52, R49, R52, -0.36067417263984680176 ;  /* 0xbeb8aa4931347423 */ /* 0x000fe20000010034 */
[----:B------:R-:W-:Y:S01]  /*4700*/  IMAD.SHL.U32 R25, R69, 0x2, RZ ;  /* 0x0000000245197824 */ /* 0x000fe200078e00ff */
[----:B------:R-:W-:Y:S01]  /*4710*/  F2FP.BF16.F32.PACK_AB R37, R27, R28 ;  /* 0x0000001c1b25723e */ /* 0x000fe200000010ff */
[----:B------:R-:W-:Y:S02]  /*4720*/  IMAD R33, R69, 0x6, RZ ;  /* 0x0000000645217824 */ /* 0x000fe400078e02ff */
[----:B------:R-:W-:Y:S01]  /*4730*/  FFMA.FTZ R52, R49, R52, 0.48089820146560668945 ;  /* 0x3ef6384a31347423 */ /* 0x000fe20000010034 */
[C---:B------:R-:W-:Y:S01]  /*4740*/  IMAD R27, R69.reuse, 0x3, RZ ;  /* 0x00000003451b7824 */ /* 0x040fe200078e02ff */
[C---:B------:R-:W-:Y:S01]  /*4750*/  SHF.L.U32 R29, R69.reuse, 0x2, RZ ;  /* 0x00000002451d7819 */ /* 0x040fe200000006ff */
[----:B------:R-:W-:Y:S02]  /*4760*/  IMAD R61, R69, 0xe, RZ ;  /* 0x0000000e453d7824 */ /* 0x000fe400078e02ff */
[----:B------:R-:W-:Y:S01]  /*4770*/  FFMA.FTZ R52, R49, R52, -0.72134751081466674805 ;  /* 0xbf38aa3b31347423 */ /* 0x000fe20000010034 */
[C---:B------:R-:W-:Y:S01]  /*4780*/  IMAD R35, R69.reuse, 0x7, RZ ;  /* 0x0000000745237824 */ /* 0x040fe200078e02ff */
[----:B------:R-:W-:Y:S01]  /*4790*/  FSEL R22, R22, -INF , P1 ;  /* 0xff80000016167808 */ /* 0x000fe20000800000 */
[----:B------:R-:W-:-:S02]  /*47a0*/  IMAD R95, R69, 0x12, RZ ;  /* 0x00000012455f7824 */ /* 0x000fc400078e02ff */
[----:B------:R-:W-:Y:S01]  /*47b0*/  FMUL R52, R49, R52 ;  /* 0x0000003431347220 */ /* 0x000fe20000400000 */
[C---:B------:R-:W-:Y:S01]  /*47c0*/  IMAD R99, R69.reuse, 0x14, RZ ;  /* 0x0000001445637824 */ /* 0x040fe200078e02ff */
[----:B------:R-:W-:Y:S01]  /*47d0*/  SHF.L.U32 R0, R0, 0x1, RZ ;  /* 0x0000000100007819 */ /* 0x000fe200000006ff */
[----:B------:R-:W-:Y:S02]  /*47e0*/  IMAD R103, R69, 0x16, RZ ;  /* 0x0000001645677824 */ /* 0x000fe400078e02ff */
[----:B------:R-:W-:Y:S01]  /*47f0*/  FMUL R52, R49, R52 ;  /* 0x0000003431347220 */ /* 0x000fe20000400000 */
[C---:B------:R-:W-:Y:S01]  /*4800*/  IMAD R107, R69.reuse, 0x18, RZ ;  /* 0x00000018456b7824 */ /* 0x040fe200078e02ff */
[----:B------:R-:W-:Y:S01]  /*4810*/  STSM.16.M88.4 [R19], R4 ;  /* 0x0000000413007844 */ /* 0x000fe20000000200 */
[----:B------:R-:W-:Y:S02]  /*4820*/  IMAD R55, R69, 0xb, RZ ;  /* 0x0000000b45377824 */ /* 0x000fe400078e02ff */
[----:B------:R-:W-:Y:S01]  /*4830*/  FFMA.FTZ R52, R49, 1.4426950216293334961, R52 ;  /* 0x3fb8aa3b31347823 */ /* 0x000fe20000010034 */
[C---:B------:R-:W-:Y:S01]  /*4840*/  IMAD R59, R69.reuse, 0xd, RZ ;  /* 0x0000000d453b7824 */ /* 0x040fe200078e02ff */
[----:B------:R-:W-:Y:S01]  /*4850*/  BAR.SYNC.DEFER_BLOCKING 0x0 ;  /* 0x0000000000007b1d */ /* 0x000fe20000010000 */
[----:B------:R-:W-:-:S02]  /*4860*/  IMAD R85, R69, 0x1c, RZ ;  /* 0x0000001c45557824 */ /* 0x000fc400078e02ff */
[----:B------:R-:W-:Y:S01]  /*4870*/  FADD R23, R23, R52 ;  /* 0x0000003417177221 */ /* 0x000fe20000000000 */
[----:B------:R-:W-:Y:S01]  /*4880*/  @P4 FFMA.FTZ R23, R12, R43, +INF ;  /* 0x7f8000000c174423 */ /* 0x000fe2000001002b */
[----:B------:R-:W-:Y:S01]  /*4890*/  F2FP.BF16.F32.PACK_AB R12, R39, R44 ;  /* 0x0000002c270c723e */ /* 0x000fe200000010ff */
[----:B------:R-:W-:Y:S02]  /*48a0*/  IMAD R63, R69, 0xf, RZ ;  /* 0x0000000f453f7824 */ /* 0x000fe400078e02ff */
[----:B------:R-:W1:Y:S01]  /*48b0*/  LDC.64 R48, c[0x0][0x228] ;  /* 0x00008a00ff307b82 */ /* 0x000e620000000a00 */
[----:B------:R-:W-:Y:S01]  /*48c0*/  F2FP.BF16.F32.PACK_AB R39, R17, R24 ;  /* 0x000000181127723e */ /* 0x000fe200000010ff */
[----:B------:R-:W-:Y:S01]  /*48d0*/  IMAD.SHL.U32 R65, R69, 0x10, RZ ;  /* 0x0000001045417824 */ /* 0x000fe200078e00ff */
[----:B------:R-:W-:Y:S01]  /*48e0*/  FSEL R23, R23, -INF , P0 ;  /* 0xff80000017177808 */ /* 0x000fe20000000000 */
[C---:B------:R-:W-:Y:S02]  /*48f0*/  IMAD R109, R69.reuse, 0x22, RZ ;  /* 0x00000022456d7824 */ /* 0x040fe400078e02ff */
[----:B------:R-:W-:Y:S01]  /*4900*/  FFMA R22, R22, 0.69314718246459960938, R117 ;  /* 0x3f31721816167823 */ /* 0x000fe20000000075 */
[C---:B------:R-:W-:Y:S01]  /*4910*/  IMAD R111, R69.reuse, 0x24, RZ ;  /* 0x00000024456f7824 */ /* 0x040fe200078e02ff */
[----:B------:R-:W-:Y:S01]  /*4920*/  LOP3.LUT R0, R0, 0xf8, RZ, 0xc0, !PT ;  /* 0x000000f800007812 */ /* 0x000fe200078ec0ff */
[----:B------:R-:W-:-:S02]  /*4930*/  IMAD R113, R69, 0x26, RZ ;  /* 0x0000002645717824 */ /* 0x000fc400078e02ff */
[----:B------:R-:W-:Y:S01]  /*4940*/  FFMA R23, R23, 0.69314718246459960938, R42 ;  /* 0x3f31721817177823 */ /* 0x000fe2000000002a */
[C---:B------:R-:W-:Y:S02]  /*4950*/  IMAD R67, R69.reuse, 0x11, RZ ;  /* 0x0000001145437824 */ /* 0x040fe400078e02ff */
[C---:B------:R-:W-:Y:S02]  /*4960*/  IMAD R97, R69.reuse, 0x13, RZ ;  /* 0x0000001345617824 */ /* 0x040fe400078e02ff */
[C---:B------:R-:W-:Y:S02]  /*4970*/  IMAD R115, R69.reuse, 0x28, RZ ;  /* 0x0000002845737824 */ /* 0x040fe400078e02ff */
[C---:B------:R-:W-:Y:S01]  /*4980*/  IMAD R101, R69.reuse, 0x15, RZ ;  /* 0x0000001545657824 */ /* 0x040fe200078e02ff */
[----:B------:R-:W2:Y:S01]  /*4990*/  LDS.128 R4, [R18] ;  /* 0x0000000012047984 */ /* 0x000ea20000000c00 */
[C---:B------:R-:W-:Y:S02]  /*49a0*/  IMAD R119, R69.reuse, 0x2a, RZ ;  /* 0x0000002a45777824 */ /* 0x040fe400078e02ff */
[C---:B------:R-:W-:Y:S01]  /*49b0*/  IMAD R121, R69.reuse, 0x2c, RZ ;  /* 0x0000002c45797824 */ /* 0x040fe200078e02ff */
[----:B------:R-:W-:Y:S01]  /*49c0*/  BAR.SYNC.DEFER_BLOCKING 0x0 ;  /* 0x0000000000007b1d */ /* 0x000fe20000010000 */
[----:B------:R-:W-:Y:S01]  /*49d0*/  IMAD R105, R69, 0x17, RZ ;  /* 0x0000001745697824 */ /* 0x000fe200078e02ff */
[----:B-1----:R-:W-:Y:S01]  /*49e0*/  IADD3 R16, P4, P5, R31, UR5, R48 ;  /* 0x000000051f107c10 */ /* 0x002fe2000fd9e030 */
[----:B------:R-:W-:Y:S01]  /*49f0*/  UIMAD.WIDE UR4, UR4, 0x2, URZ ;  /* 0x00000002040478a5 */ /* 0x000fe2000f8e023f */
[----:B------:R-:W-:-:S02]  /*4a00*/  IMAD R31, R69, 0x5, RZ ;  /* 0x00000005451f7824 */ /* 0x000fc400078e02ff */
[CC--:B------:R-:W-:Y:S01]  /*4a10*/  LEA R72, P6, R69.reuse, R16.reuse, 0x2 ;  /* 0x0000001045487211 */ /* 0x0c0fe200078c10ff */
[C---:B------:R-:W-:Y:S02]  /*4a20*/  IMAD R123, R69.reuse, 0x2e, RZ ;  /* 0x0000002e457b7824 */ /* 0x040fe400078e02ff */
[----:B------:R-:W-:Y:S01]  /*4a30*/  IADD3.X R17, R30, UR5, R49, P4, P5 ;  /* 0x000000051e117c10 */ /* 0x000fe2000a7ea431 */
[----:B------:R-:W-:Y:S01]  /*4a40*/  IMAD R49, R69, 0x1a, RZ ;  /* 0x0000001a45317824 */ /* 0x000fe200078e02ff */
[-C--:B------:R-:W-:Y:S01]  /*4a50*/  IADD3 R70, P5, R25, R16.reuse, RZ ;  /* 0x0000001019467210 */ /* 0x080fe20007fbe0ff */
[----:B------:R-:W-:Y:S01]  /*4a60*/  IMAD R125, R69, 0x30, RZ ;  /* 0x00000030457d7824 */ /* 0x000fe200078e02ff */
[-C--:B------:R-:W-:Y:S01]  /*4a70*/  IADD3 R74, P4, R33, R16.reuse, RZ ;  /* 0x00000010214a7210 */ /* 0x080fe20007f9e0ff */
[C---:B------:R-:W-:Y:S01]  /*4a80*/  IMAD R53, R69.reuse, 0x19, RZ ;  /* 0x0000001945357824 */ /* 0x040fe200078e02ff */
[CC--:B------:R-:W-:Y:S01]  /*4a90*/  LEA.HI.X.SX32 R71, R69.reuse, R17.reuse, 0x1, P5 ;  /* 0x0000001145477211 */ /* 0x0c0fe200028f0eff */
[C---:B------:R-:W-:Y:S01]  /*4aa0*/  IMAD R52, R69.reuse, 0x32, RZ ;  /* 0x0000003245347824 */ /* 0x040fe200078e02ff */
[CC--:B------:R-:W-:Y:S01]  /*4ab0*/  LEA R76, P5, R69.reuse, R16.reuse, 0x3 ;  /* 0x00000010454c7211 */ /* 0x0c0fe200078a18ff */
[----:B------:R-:W-:Y:S01]  /*4ac0*/  IMAD R48, R69, 0x34, RZ ;  /* 0x0000003445307824 */ /* 0x000fe200078e02ff */
[-C--:B------:R-:W-:Y:S01]  /*4ad0*/  LEA.HI.X.SX32 R75, R27, R17.reuse, 0x1, P4 ;  /* 0x000000111b4b7211 */ /* 0x080fe200020f0eff */
[----:B------:R-:W-:Y:S01]  /*4ae0*/  IMAD R47, R69, 0x1b, RZ ;  /* 0x0000001b452f7824 */ /* 0x000fe200078e02ff */
[-C--:B------:R-:W-:Y:S01]  /*4af0*/  LEA.HI.X.SX32 R73, R25, R17.reuse, 0x1, P6 ;  /* 0x0000001119497211 */ /* 0x080fe200030f0eff */
[----:B------:R-:W-:Y:S01]  /*4b00*/  IMAD R46, R69, 0x36, RZ ;  /* 0x00000036452e7824 */ /* 0x000fe200078e02ff */
[-C--:B------:R-:W-:Y:S01]  /*4b10*/  IADD3 R80, P4, R57, R16.reuse, RZ ;  /* 0x0000001039507210 */ /* 0x080fe20007f9e0ff */
[----:B------:R-:W-:Y:S01]  /*4b20*/  STSM.16.M88.4 [R19], R12 ;  /* 0x0000000c13007844 */ /* 0x000fe20000000200 */
[-C--:B------:R-:W-:Y:S01]  /*4b30*/  LEA.HI.X.SX32 R77, R29, R17.reuse, 0x1, P5 ;  /* 0x000000111d4d7211 */ /* 0x080fe200028f0eff */
[----:B------:R-:W-:Y:S01]  /*4b40*/  IMAD R93, R69, 0x38, RZ ;  /* 0x00000038455d7824 */ /* 0x000fe200078e02ff */
[-C--:B------:R-:W-:Y:S01]  /*4b50*/  IADD3 R78, P6, R51, R16.reuse, RZ ;  /* 0x00000010334e7210 */ /* 0x080fe20007fde0ff */
[----:B------:R-:W-:Y:S01]  /*4b60*/  BAR.SYNC.DEFER_BLOCKING 0x0 ;  /* 0x0000000000007b1d */ /* 0x000fe20000010000 */
        /* <DEDUP_REMOVED lines=8> */
[----:B------:R-:W-:Y:S01]  /*4bf0*/  LEA.HI.X.SX32 R27, R35, R17, 0x1, P5 ;  /* 0x00000011231b7211 */ /* 0x000fe200028f0eff */
[C---:B------:R-:W-:Y:S01]  /*4c00*/  IMAD R87, R69.reuse, 0x3e, RZ ;  /* 0x0000003e45577824 */ /* 0x040fe200078e02ff */
[----:B------:R-:W-:Y:S01]  /*4c10*/  LEA R24, P6, R69, R16, 0x4 ;  /* 0x0000001045187211 */ /* 0x000fe200078c20ff */
[----:B------:R-:W-:-:S02]  /*4c20*/  ULDC UR4, c[0x0][0x27c] ;  /* 0x00009f0000047ab9 */ /* 0x000fc40000000800 */
[----:B------:R-:W-:-:S04]  /*4c30*/  UIMAD UR4, UR12, UR4, URZ ;  /* 0x000000040c0472a4 */ /* 0x000fc8000f8e023f */
[----:B------:R-:W-:Y:S02]  /*4c40*/  USHF.L.U32 UR6, UR4, 0x2, URZ ;  /* 0x0000000204067899 */ /* 0x000fe4000800063f */
[----:B------:R-:W-:Y:S01]  /*4c50*/  UIMAD.WIDE UR4, UR4, 0x4, URZ ;  /* 0x00000004040478a5 */ /* 0x000fe2000f8e023f */
[----:B------:R-:W-:Y:S01]  /*4c60*/  LDS.128 R12, [R18] ;  /* 0x00000000120c7984 */ /* 0x000fe20000000c00 */
[----:B------:R-:W-:Y:S06]  /*4c70*/  BAR.SYNC.DEFER_BLOCKING 0x0 ;  /* 0x0000000000007b1d */ /* 0x000fec0000010000 */
[----:B------:R1:W-:Y:S02]  /*4c80*/  STSM.16.M88.4 [R19], R36 ;  /* 0x0000002413007844 */ /* 0x0003e40000000200 */
[----:B------:R-:W-:Y:S01]  /*4c90*/  BAR.SYNC.DEFER_BLOCKING 0x0 ;  /* 0x0000000000007b1d */ /* 0x000fe20000010000 */
[----:B-1----:R-:W-:Y:S01]  /*4ca0*/  IMAD R39, R69, 0x9, RZ ;  /* 0x0000000945277824 */ /* 0x002fe200078e02ff */
[----:B------:R-:W-:Y:S01]  /*4cb0*/  IADD3 R38, P5, R99, R16, RZ ;  /* 0x0000001063267210 */ /* 0x000fe20007fbe0ff */
[----:B------:R-:W-:-:S02]  /*4cc0*/  IMAD.SHL.U32 R37, R69, 0x8, RZ ;  /* 0x0000000845257824 */ /* 0x000fc400078e00ff */
[----:B------:R-:W-:Y:S01]  /*4cd0*/  IMAD R19, R69, 0x1e, RZ ;  /* 0x0000001e45137824 */ /* 0x000fe200078e02ff */
[-C--:B------:R-:W-:Y:S02]  /*4ce0*/  LEA.HI.X.SX32 R45, R39, R17.reuse, 0x1, P4 ;  /* 0x00000011272d7211 */ /* 0x080fe400020f0eff */
[-C--:B------:R-:W-:Y:S02]  /*4cf0*/  LEA.HI.X.SX32 R25, R37, R17.reuse, 0x1, P6 ;  /* 0x0000001125197211 */ /* 0x080fe400030f0eff */
[----:B------:R-:W-:Y:S02]  /*4d00*/  LEA.HI.X.SX32 R39, R51, R17, 0x1, P5 ;  /* 0x0000001133277211 */ /* 0x000fe400028f0eff */
[-C--:B------:R-:W-:Y:S01]  /*4d10*/  IADD3 R32, P6, R103, R16.reuse, RZ ;  /* 0x0000001067207210 */ /* 0x080fe20007fde0ff */
[----:B0-----:R0:W-:Y:S01]  /*4d20*/  STG.E.U16 desc[UR14][R16.64], R8 ;  /* 0x0000000810007986 */ /* 0x0011e2000c10150e */
[-C--:B------:R-:W-:Y:S02]  /*4d30*/  IADD3 R36, P4, R107, R16.reuse, RZ ;  /* 0x000000106b247210 */ /* 0x080fe40007f9e0ff */
[----:B------:R-:W-:-:S02]  /*4d40*/  IADD3 R34, P5, R49, R16, RZ ;  /* 0x0000001031227210 */ /* 0x000fc40007fbe0ff */
[-C--:B------:R-:W-:Y:S02]  /*4d50*/  LEA.HI.X.SX32 R33, R55, R17.reuse, 0x1, P6 ;  /* 0x0000001137217211 */ /* 0x080fe400030f0eff */
[-C--:B------:R-:W-:Y:S02]  /*4d60*/  LEA.HI.X.SX32 R37, R57, R17.reuse, 0x1, P4 ;  /* 0x0000001139257211 */ /* 0x080fe400020f0eff */
[----:B------:R-:W-:Y:S02]  /*4d70*/  LEA.HI.X.SX32 R35, R59, R17, 0x1, P5 ;  /* 0x000000113b237211 */ /* 0x000fe400028f0eff */
[-C--:B------:R-:W-:Y:S02]  /*4d80*/  IADD3 R30, P6, R85, R16.reuse, RZ ;  /* 0x00000010551e7210 */ /* 0x080fe40007fde0ff */
[-C--:B------:R-:W-:Y:S02]  /*4d90*/  IADD3 R28, P4, R19, R16.reuse, RZ ;  /* 0x00000010131c7210 */ /* 0x080fe40007f9e0ff */
[----:B------:R-:W-:-:S02]  /*4da0*/  LEA R68, P5, R69, R16, 0x5 ;  /* 0x0000001045447211 */ /* 0x000fc400078a28ff */
[-C--:B------:R-:W-:Y:S02]  /*4db0*/  LEA.HI.X.SX32 R31, R61, R17.reuse, 0x1, P6 ;  /* 0x000000113d1f7211 */ /* 0x080fe400030f0eff */
[-C--:B------:R-:W-:Y:S02]  /*4dc0*/  LEA.HI.X.SX32 R29, R63, R17.reuse, 0x1, P4 ;  /* 0x000000113f1d7211 */ /* 0x080fe400020f0eff */
[----:B------:R-:W-:Y:S02]  /*4dd0*/  LEA.HI.X.SX32 R69, R65, R17, 0x1, P5 ;  /* 0x0000001141457211 */ /* 0x000fe400028f0eff */
[-C--:B------:R-:W-:Y:S02]  /*4de0*/  IADD3 R66, P6, R109, R16.reuse, RZ ;  /* 0x000000106d427210 */ /* 0x080fe40007fde0ff */
[-C--:B------:R-:W-:Y:S02]  /*4df0*/  IADD3 R64, P4, R111, R16.reuse, RZ ;  /* 0x000000106f407210 */ /* 0x080fe40007f9e0ff */
[----:B------:R-:W-:-:S02]  /*4e00*/  IADD3 R58, P5, R113, R16, RZ ;  /* 0x00000010713a7210 */ /* 0x000fc40007fbe0ff */
        /* <DEDUP_REMOVED lines=27> */
[----:B------:R-:W1:Y:S01]  /*4fc0*/  LDS.128 R16, [R18] ;  /* 0x0000000012107984 */ /* 0x000e620000000c00 */
[----:B0-----:R-:W-:Y:S02]  /*4fd0*/  PRMT R8, R8, 0x7632, R8 ;  /* 0x0000763208087816 */ /* 0x001fe40000000008 */
[----:B------:R-:W-:-:S03]  /*4fe0*/  PRMT R43, R9, 0x7632, R43 ;  /* 0x00007632092b7816 */ /* 0x000fc6000000002b */
[----:B------:R0:W-:Y:S04]  /*4ff0*/  STG.E.U16 desc[UR14][R70.64], R8 ;  /* 0x0000000846007986 */ /* 0x0001e8000c10150e */
[----:B------:R3:W-:Y:S04]  /*5000*/  STG.E.U16 desc[UR14][R72.64], R9 ;  /* 0x0000000948007986 */ /* 0x0007e8000c10150e */
[----:B------:R4:W-:Y:S01]  /*5010*/  STG.E.U16 desc[UR14][R74.64], R43 ;  /* 0x0000002b4a007986 */ /* 0x0009e2000c10150e */
[----:B0-----:R-:W-:-:S03]  /*5020*/  PRMT R71, R10, 0x7632, R71 ;  /* 0x000076320a477816 */ /* 0x001fc60000000047 */
[----:B------:R0:W-:Y:S01]  /*5030*/  STG.E.U16 desc[UR14][R76.64], R10 ;  /* 0x0000000a4c007986 */ /* 0x0001e2000c10150e */
[----:B--2---:R-:W-:Y:S02]  /*5040*/  PRMT R8, R5, 0x7632, R8 ;  /* 0x0000763205087816 */ /* 0x004fe40000000008 */
[----:B---3--:R-:W-:Y:S01]  /*5050*/  PRMT R73, R11, 0x7632, R73 ;  /* 0x000076320b497816 */ /* 0x008fe20000000049 */
[----:B------:R-:W-:Y:S01]  /*5060*/  STG.E.U16 desc[UR14][R78.64], R71 ;  /* 0x000000474e007986 */ /* 0x000fe2000c10150e */
[----:B------:R-:W-:Y:S02]  /*5070*/  PRMT R9, R6, 0x7632, R9 ;  /* 0x0000763206097816 */ /* 0x000fe40000000009 */
[----:B----4-:R-:W-:Y:S01]  /*5080*/  PRMT R75, R4, 0x7632, R75 ;  /* 0x00007632044b7816 */ /* 0x010fe2000000004b */
[----:B------:R-:W-:Y:S04]  /*5090*/  STG.E.U16 desc[UR14][R80.64], R11 ;  /* 0x0000000b50007986 */ /* 0x000fe8000c10150e */
[----:B------:R2:W-:Y:S01]  /*50a0*/  STG.E.U16 desc[UR14][R26.64], R73 ;  /* 0x000000491a007986 */ /* 0x0005e2000c10150e */
[----:B0-----:R-:W-:-:S03]  /*50b0*/  PRMT R10, R7, 0x7632, R10 ;  /* 0x00007632070a7816 */ /* 0x001fc6000000000a */
[----:B------:R0:W-:Y:S04]  /*50c0*/  STG.E.U16 desc[UR14][R24.64], R4 ;  /* 0x0000000418007986 */ /* 0x0001e8000c10150e */
[----:B------:R-:W-:Y:S01]  /*50d0*/  STG.E.U16 desc[UR14][R44.64], R75 ;  /* 0x0000004b2c007986 */ /* 0x000fe2000c10150e */
[----:B-1----:R-:W-:-:S03]  /*50e0*/  PRMT R43, R18, 0x7632, R43 ;  /* 0x00007632122b7816 */ /* 0x002fc6000000002b */
[----:B------:R1:W-:Y:S01]  /*50f0*/  STG.E.U16 desc[UR14][R38.64], R5 ;  /* 0x0000000526007986 */ /* 0x0003e2000c10150e */
[----:B--2---:R-:W-:-:S03]  /*5100*/  PRMT R26, R16, 0x7632, R26 ;  /* 0x00007632101a7816 */ /* 0x004fc6000000001a */
[----:B------:R2:W-:Y:S01]  /*5110*/  STG.E.U16 desc[UR14][R32.64], R8 ;  /* 0x0000000820007986 */ /* 0x0005e2000c10150e */
[----:B0-----:R-:W-:Y:S02]  /*5120*/  PRMT R4, R14, 0x7632, R4 ;  /* 0x000076320e047816 */ /* 0x001fe40000000004 */
[----:B------:R-:W-:Y:S01]  /*5130*/  PRMT R25, R15, 0x7632, R25 ;  /* 0x000076320f197816 */ /* 0x000fe20000000019 */
[----:B------:R0:W-:Y:S04]  /*5140*/  STG.E.U16 desc[UR14][R36.64], R6 ;  /* 0x0000000624007986 */ /* 0x0001e8000c10150e */
[----:B------:R-:W-:Y:S01]  /*5150*/  STG.E.U16 desc[UR14][R34.64], R9 ;  /* 0x0000000922007986 */ /* 0x000fe2000c10150e */
[----:B-1----:R-:W-:-:S03]  /*5160*/  FSEL R5, R20, -INF , P3 ;  /* 0xff80000014057808 */ /* 0x002fc60001800000 */
[----:B------:R-:W-:Y:S01]  /*5170*/  STG.E.U16 desc[UR14][R30.64], R7 ;  /* 0x000000071e007986 */ /* 0x000fe2000c10150e */
[----:B--2---:R-:W-:Y:S01]  /*5180*/  PRMT R33, R12, 0x7632, R33 ;  /* 0x000076320c217816 */ /* 0x004fe20000000021 */
[----:B------:R-:W-:Y:S01]  /*5190*/  FFMA R40, R5, 0.69314718246459960938, R40 ;  /* 0x3f31721805287823 */ /* 0x000fe20000000028 */
[----:B------:R-:W-:Y:S01]  /*51a0*/  PRMT R8, R19, 0x7632, R8 ;  /* 0x0000763213087816 */ /* 0x000fe20000000008 */
[----:B------:R1:W-:Y:S01]  /*51b0*/  STG.E.U16 desc[UR14][R28.64], R10 ;  /* 0x0000000a1c007986 */ /* 0x0003e2000c10150e */
[----:B0-----:R-:W-:Y:S01]  /*51c0*/  PRMT R6, R17, 0x7632, R6 ;  /* 0x0000763211067816 */ /* 0x001fe20000000006 */
[C---:B------:R-:W-:Y:S02]  /*51d0*/  IMAD.SHL.U32 R5, R2.reuse, 0x4, RZ ;  /* 0x0000000402057824 */ /* 0x040fe400078e00ff */
[----:B------:R-:W-:Y:S01]  /*51e0*/  STG.E.U16 desc[UR14][R68.64], R12 ;  /* 0x0000000c44007986 */ /* 0x000fe2000c10150e */
[----:B------:R-:W-:-:S03]  /*51f0*/  IMAD.HI R2, R2, 0x4, RZ ;  /* 0x0000000402027827 */ /* 0x000fc600078e02ff */
[----:B------:R-:W-:Y:S01]  /*5200*/  STG.E.U16 desc[UR14][R66.64], R33 ;  /* 0x0000002142007986 */ /* 0x000fe2000c10150e */
[----:B-1----:R-:W-:-:S03]  /*5210*/  PRMT R29, R13, 0x7632, R29 ;  /* 0x000076320d1d7816 */ /* 0x002fc6000000001d */
[----:B------:R-:W-:Y:S04]  /*5220*/  STG.E.U16 desc[UR14][R64.64], R13 ;  /* 0x0000000d40007986 */ /* 0x000fe8000c10150e */
[----:B------:R-:W-:Y:S04]  /*5230*/  STG.E.U16 desc[UR14][R58.64], R29 ;  /* 0x0000001d3a007986 */ /* 0x000fe8000c10150e */
[----:B------:R-:W-:Y:S04]  /*5240*/  STG.E.U16 desc[UR14][R62.64], R14 ;  /* 0x0000000e3e007986 */ /* 0x000fe8000c10150e */
[----:B------:R0:W-:Y:S04]  /*5250*/  STG.E.U16 desc[UR14][R60.64], R4 ;  /* 0x000000043c007986 */ /* 0x0001e8000c10150e */
[----:B------:R-:W-:Y:S04]  /*5260*/  STG.E.U16 desc[UR14][R56.64], R15 ;  /* 0x0000000f38007986 */ /* 0x000fe8000c10150e */
[----:B------:R-:W-:Y:S04]  /*5270*/  STG.E.U16 desc[UR14][R50.64], R25 ;  /* 0x0000001932007986 */ /* 0x000fe8000c10150e */
[----:B------:R-:W-:Y:S01]  /*5280*/  STG.E.U16 desc[UR14][R54.64], R16 ;  /* 0x0000001036007986 */ /* 0x000fe2000c10150e */
[----:B0-----:R-:W-:-:S03]  /*5290*/  FSEL R4, R21, -INF , P2 ;  /* 0xff80000015047808 */ /* 0x001fc60001000000 */
[----:B------:R-:W-:Y:S02]  /*52a0*/  STG.E.U16 desc[UR14][R52.64], R26 ;  /* 0x0000001a34007986 */ /* 0x000fe4000c10150e */
[----:B------:R-:W-:Y:S02]  /*52b0*/  FFMA R41, R4, 0.69314718246459960938, R41 ;  /* 0x3f31721804297823 */ /* 0x000fe40000000029 */
[----:B------:R-:W-:Y:S04]  /*52c0*/  STG.E.U16 desc[UR14][R48.64], R17 ;  /* 0x0000001130007986 */ /* 0x000fe8000c10150e */
[----:B------:R0:W-:Y:S04]  /*52d0*/  STG.E.U16 desc[UR14][R46.64], R6 ;  /* 0x000000062e007986 */ /* 0x0001e8000c10150e */
[----:B------:R-:W-:Y:S04]  /*52e0*/  STG.E.U16 desc[UR14][R84.64], R18 ;  /* 0x0000001254007986 */ /* 0x000fe8000c10150e */
[----:B------:R-:W-:Y:S04]  /*52f0*/  STG.E.U16 desc[UR14][R86.64], R43 ;  /* 0x0000002b56007986 */ /* 0x000fe8000c10150e */
[----:B------:R-:W-:Y:S01]  /*5300*/  STG.E.U16 desc[UR14][R88.64], R19 ;  /* 0x0000001358007986 */ /* 0x000fe2000c10150e */
[----:B0-----:R-:W0:Y:S03]  /*5310*/  LDC.64 R6, c[0x0][0x230] ;  /* 0x00008c00ff067b82 */ /* 0x001e260000000a00 */
[----:B------:R-:W-:Y:S05]  /*5320*/  STG.E.U16 desc[UR14][R82.64], R8 ;  /* 0x0000000852007986 */ /* 0x000fea000c10150e */
[----:B------:R-:W-:Y:S01]  /*5330*/  BAR.SYNC.DEFER_BLOCKING 0x0 ;  /* 0x0000000000007b1d */ /* 0x000fe20000010000 */
[----:B0-----:R-:W-:-:S04]  /*5340*/  IADD3 R4, P0, P1, R5, UR6, R6 ;  /* 0x0000000605047c10 */ /* 0x001fc8000f91e006 */
[----:B------:R-:W-:Y:S01]  /*5350*/  IADD3.X R5, R2, UR5, R7, P0, P1 ;  /* 0x0000000502057c10 */ /* 0x000fe200087e2407 */
[----:B------:R-:W-:Y:S04]  /*5360*/  STS.64 [R0+UR13], R40 ;  /* 0x0000002800007988 */ /* 0x000fe80008000a0d */
[----:B------:R-:W-:Y:S01]  /*5370*/  STS.64 [R0+UR13+0x100], R22 ;  /* 0x0001001600007988 */ /* 0x000fe20008000a0d */
[----:B------:R-:W-:Y:S06]  /*5380*/  BAR.SYNC.DEFER_BLOCKING 0x0 ;  /* 0x0000000000007b1d */ /* 0x000fec0000010000 */
[----:B------:R-:W0:Y:S04]  /*5390*/  LDS R3, [R3] ;  /* 0x0000000003037984 */ /* 0x000e280000000800 */
[----:B0-----:R-:W-:Y:S01]  /*53a0*/  STG.E desc[UR14][R4.64], R3 ;  /* 0x0000000304007986 */ /* 0x001fe2000c10190e */
[----:B------:R-:W-:Y:S05]  /*53b0*/  EXIT ;  /* 0x000000000000794d */ /* 0x000fea0003800000 */
.L_x_2:
[----:B------:R-:W-:-:S00]  /*53c0*/  BRA `(.L_x_2) ;  /* 0xfffffffc00fc7947 */ /* 0x000fc0000383ffff */
[----:B------:R-:W-:-:S00]  /*53d0*/  NOP ;  /* 0x0000000000007918 */ /* 0x000fc00000000000 */
        /* <DEDUP_REMOVED lines=10> */
.L_x_3:


//--------------------- .nv.global.init           --------------------------
	.section	.nv.global.init,"aw",@progbits
.nv.global.init:
	.type		_$_str,@object
	.size		_$_str,(.L_0 - _$_str)
_$_str:
        /*0000*/ 	.byte	0x5f, 0x5f, 0x43, 0x55, 0x44, 0x41, 0x5f, 0x46, 0x54, 0x5a, 0x00
.L_0:


//--------------------- .nv.shared.attn_fwd       --------------------------
	.section	.nv.shared.attn_fwd,"aw",@nobits
	.sectionflags	@""
	.align	16
	.zero		1024


//--------------------- .nv.shared.reserved.0     --------------------------
	.section	.nv.shared.reserved.0,"aw",@nobits
	.weak		__nv_reservedSMEM_offset_0_alias
	.size		__nv_reservedSMEM_offset_0_alias, 0, 0
	.other		__nv_reservedSMEM_offset_0_alias,@"STO_CUDA_RESERVED_SHARED STV_DEFAULT"
__nv_reservedSMEM_offset_0_alias:
	.zero		0


//--------------------- .nv.constant0.attn_fwd    --------------------------
	.section	.nv.constant0.attn_fwd,"a",@progbits
	.sectionflags	@""
	.align	4
.nv.constant0.attn_fwd:
	.zero		664


//--------------------- SYMBOLS --------------------------

	.type		.nv.reservedSmem.offset0,@object
	.size		.nv.reservedSmem.offset0,0x4
